// auto-generated by cutlass_sweep.gemm — config: {"arch": "sm_90", "cluster_m": 1, "cluster_n": 2, "dtype": "bf16", "stages": 4, "tile_k": 128, "tile_m": 128, "tile_n": 256}
#include "cutlass/cutlass.h"
#include "cutlass/gemm/collective/collective_builder.hpp"
#include "cutlass/gemm/device/gemm_universal_adapter.h"
#include "cutlass/gemm/kernel/gemm_universal.hpp"
#include "cutlass/epilogue/collective/collective_builder.hpp"

using ElemA = cutlass::bfloat16_t;
using ElemB = cutlass::bfloat16_t;
using ElemCD = cutlass::bfloat16_t;
using Acc  = float;
using TileShape    = cute::Shape<cute::_128, cute::_256, cute::_128>;
using ClusterShape = cute::Shape<cute::_1, cute::_2, cute::_1>;

using CollectiveEpilogue = typename cutlass::epilogue::collective::CollectiveBuilder<
    cutlass::arch::Sm90, cutlass::arch::OpClassTensorOp,
    TileShape, ClusterShape,
    cutlass::epilogue::collective::EpilogueTileAuto,
    Acc, Acc,
    ElemCD, cutlass::layout::RowMajor, 128 / cutlass::sizeof_bits<ElemCD>::value,
    ElemCD, cutlass::layout::RowMajor, 128 / cutlass::sizeof_bits<ElemCD>::value,
    cutlass::epilogue::collective::EpilogueScheduleAuto
  >::CollectiveOp;

using CollectiveMainloop = typename cutlass::gemm::collective::CollectiveBuilder<
    cutlass::arch::Sm90, cutlass::arch::OpClassTensorOp,
    ElemA, cutlass::layout::RowMajor, 128 / cutlass::sizeof_bits<ElemA>::value,
    ElemB, cutlass::layout::ColumnMajor, 128 / cutlass::sizeof_bits<ElemB>::value,
    Acc,
    TileShape, ClusterShape,
    cutlass::gemm::collective::StageCount<4>,
    cutlass::gemm::collective::KernelScheduleAuto
  >::CollectiveOp;

using GemmKernel = cutlass::gemm::kernel::GemmUniversal<
    cute::Shape<int,int,int,int>,
    CollectiveMainloop,
    CollectiveEpilogue
>;
using Gemm = cutlass::gemm::device::GemmUniversalAdapter<GemmKernel>;

// Force the device kernel symbol into the cubin without needing a host main.
auto* _anchor = &cutlass::device_kernel<GemmKernel>;


// ===== COMPILED SASS (sm_90a) =====

	.target	sm_90a

	.elftype	@"ET_EXEC"


//--------------------- .note.nv.tkinfo           --------------------------
	.section	.note.nv.tkinfo,"",@"SHT_NOTE"
	.sectionflags	@"SHF_NOTE_NV_TKINFO"
	.tkinfo
        /*0018*/ 	.word	0x00000002
        /*0030*/ 	.string	""
        /*0030*/ 	.string	"ptxas"
        /*0030*/ 	.string	"Cuda compilation tools, release 13.0, V13.0.88"
        /*0030*/ 	.string	"Build cuda_13.0.r13.0/compiler.36424714_0"
        /*0030*/ 	.string	"-arch sm_90a -m 64 "



//--------------------- .note.nv.cuinfo           --------------------------
	.section	.note.nv.cuinfo,"",@"SHT_NOTE"
	.sectionflags	@"SHF_NOTE_NV_CUINFO"
        /*0018*/ 	.short	0x0002
        /*001a*/ 	.short	0x005a
        /*001c*/ 	.short	0x0082
	.zero		2


//--------------------- .nv.info                  --------------------------
	.section	.nv.info,"",@"SHT_CUDA_INFO"
	.align	4


	//----- nvinfo : EIATTR_REGCOUNT
	.align		4
        /*0000*/ 	.byte	0x04, 0x2f
        /*0002*/ 	.short	(.L_15 - .L_14)
	.align		4
.L_14:
        /*0004*/ 	.word	index@(_ZN7cutlass13device_kernelINS_4gemm6kernel13GemmUniversalIN4cute5tupleIJiiiiEEENS1_10collective13CollectiveMmaINS1_34MainloopSm90TmaGmmaWarpSpecializedILi4ENS5_IJNS4_1CILi1EEENSA_ILi2EEESB_EEENS1_35KernelTmaWarpSpecializedCooperativeEEENS5_IJNSA_ILi128EEENSA_ILi256EEESG_EEENS_10bfloat16_tENS5_IJlSB_lEEESJ_SK_NS4_8TiledMMAINS4_8MMA_AtomIJNS4_4SM904GMMA28MMA_64x256x16_F32BF16BF16_SSILNSO_5MajorE0ELSQ_0ELNSO_7ScaleInE1ELSR_1EEEEEENS4_6LayoutINS5_IJSC_SB_SB_EEENS5_IJSB_NSA_ILi0EEESW_EEEEENS5_IJNS4_10UnderscoreESZ_SZ_EEEEENS4_23SM90_TMA_LOAD_MULTICASTENS4_14ComposedLayoutINS4_7SwizzleILi3ELi4ELi3EEENS4_18smem_ptr_flag_bitsILi16EEENSU_INS5_IJNSA_ILi8EEENSA_ILi64EEEEEENS5_IJS19_SB_EEEEEEEvNS4_8identityENS4_13SM90_TMA_LOADES1D_vS1E_EENS_8epilogue10collective6detail29Sm90TmaWarpSpecializedAdapterINS1I_15DefaultEpilogueISJ_SK_SK_NS1H_6thread17LinearCombinationISJ_Li1EffLNS1M_9ScaleType4KindE0ELNS_15FloatRoundStyleE2ESJ_EENS1_15EpilogueDefaultEEEEEvvEEEEvNT_6ParamsE)
        /*0008*/ 	.word	0x000000a8


	//----- nvinfo : EIATTR_FRAME_SIZE
	.align		4
.L_15:
        /*000c*/ 	.byte	0x04, 0x11
        /*000e*/ 	.short	(.L_17 - .L_16)
	.align		4
.L_16:
        /*0010*/ 	.word	index@(_ZN7cutlass13device_kernelINS_4gemm6kernel13GemmUniversalIN4cute5tupleIJiiiiEEENS1_10collective13CollectiveMmaINS1_34MainloopSm90TmaGmmaWarpSpecializedILi4ENS5_IJNS4_1CILi1EEENSA_ILi2EEESB_EEENS1_35KernelTmaWarpSpecializedCooperativeEEENS5_IJNSA_ILi128EEENSA_ILi256EEESG_EEENS_10bfloat16_tENS5_IJlSB_lEEESJ_SK_NS4_8TiledMMAINS4_8MMA_AtomIJNS4_4SM904GMMA28MMA_64x256x16_F32BF16BF16_SSILNSO_5MajorE0ELSQ_0ELNSO_7ScaleInE1ELSR_1EEEEEENS4_6LayoutINS5_IJSC_SB_SB_EEENS5_IJSB_NSA_ILi0EEESW_EEEEENS5_IJNS4_10UnderscoreESZ_SZ_EEEEENS4_23SM90_TMA_LOAD_MULTICASTENS4_14ComposedLayoutINS4_7SwizzleILi3ELi4ELi3EEENS4_18smem_ptr_flag_bitsILi16EEENSU_INS5_IJNSA_ILi8EEENSA_ILi64EEEEEENS5_IJS19_SB_EEEEEEEvNS4_8identityENS4_13SM90_TMA_LOADES1D_vS1E_EENS_8epilogue10collective6detail29Sm90TmaWarpSpecializedAdapterINS1I_15DefaultEpilogueISJ_SK_SK_NS1H_6thread17LinearCombinationISJ_Li1EffLNS1M_9ScaleType4KindE0ELNS_15FloatRoundStyleE2ESJ_EENS1_15EpilogueDefaultEEEEEvvEEEEvNT_6ParamsE)
        /*0014*/ 	.word	0x00000000


	//----- nvinfo : EIATTR_MIN_STACK_SIZE
	.align		4
.L_17:
        /*0018*/ 	.byte	0x04, 0x12
        /*001a*/ 	.short	(.L_19 - .L_18)
	.align		4
.L_18:
        /*001c*/ 	.word	index@(_ZN7cutlass13device_kernelINS_4gemm6kernel13GemmUniversalIN4cute5tupleIJiiiiEEENS1_10collective13CollectiveMmaINS1_34MainloopSm90TmaGmmaWarpSpecializedILi4ENS5_IJNS4_1CILi1EEENSA_ILi2EEESB_EEENS1_35KernelTmaWarpSpecializedCooperativeEEENS5_IJNSA_ILi128EEENSA_ILi256EEESG_EEENS_10bfloat16_tENS5_IJlSB_lEEESJ_SK_NS4_8TiledMMAINS4_8MMA_AtomIJNS4_4SM904GMMA28MMA_64x256x16_F32BF16BF16_SSILNSO_5MajorE0ELSQ_0ELNSO_7ScaleInE1ELSR_1EEEEEENS4_6LayoutINS5_IJSC_SB_SB_EEENS5_IJSB_NSA_ILi0EEESW_EEEEENS5_IJNS4_10UnderscoreESZ_SZ_EEEEENS4_23SM90_TMA_LOAD_MULTICASTENS4_14ComposedLayoutINS4_7SwizzleILi3ELi4ELi3EEENS4_18smem_ptr_flag_bitsILi16EEENSU_INS5_IJNSA_ILi8EEENSA_ILi64EEEEEENS5_IJS19_SB_EEEEEEEvNS4_8identityENS4_13SM90_TMA_LOADES1D_vS1E_EENS_8epilogue10collective6detail29Sm90TmaWarpSpecializedAdapterINS1I_15DefaultEpilogueISJ_SK_SK_NS1H_6thread17LinearCombinationISJ_Li1EffLNS1M_9ScaleType4KindE0ELNS_15FloatRoundStyleE2ESJ_EENS1_15EpilogueDefaultEEEEEvvEEEEvNT_6ParamsE)
        /*0020*/ 	.word	0x00000000
.L_19:


//--------------------- .nv.compat                --------------------------
	.section	.nv.compat,"",@"SHT_CUDA_COMPAT_INFO"
	.align	4
        /*0000*/ 	.byte	0x02, 0x09, 0x01, 0x00, 0x02, 0x02, 0x04, 0x00, 0x02, 0x05, 0x05, 0x00, 0x03, 0x07, 0x01, 0x01
        /*0010*/ 	.byte	0x02, 0x03, 0x01, 0x00, 0x02, 0x06, 0x01, 0x00, 0x04, 0x0b, 0x08, 0x00, 0x00, 0x00, 0x00, 0x00
        /*0020*/ 	.byte	0x00, 0x00, 0x00, 0x00


//--------------------- .nv.info._ZN7cutlass13device_kernelINS_4gemm6kernel13GemmUniversalIN4cute5tupleIJiiiiEEENS1_10collective13CollectiveMmaINS1_34MainloopSm90TmaGmmaWarpSpecializedILi4ENS5_IJNS4_1CILi1EEENSA_ILi2EEESB_EEENS1_35KernelTmaWarpSpecializedCooperativeEEENS5_IJNSA_ILi128EEENSA_ILi256EEESG_EEENS_10bfloat16_tENS5_IJlSB_lEEESJ_SK_NS4_8TiledMMAINS4_8MMA_AtomIJNS4_4SM904GMMA28MMA_64x256x16_F32BF16BF16_SSILNSO_5MajorE0ELSQ_0ELNSO_7ScaleInE1ELSR_1EEEEEENS4_6LayoutINS5_IJSC_SB_SB_EEENS5_IJSB_NSA_ILi0EEESW_EEEEENS5_IJNS4_10UnderscoreESZ_SZ_EEEEENS4_23SM90_TMA_LOAD_MULTICASTENS4_14ComposedLayoutINS4_7SwizzleILi3ELi4ELi3EEENS4_18smem_ptr_flag_bitsILi16EEENSU_INS5_IJNSA_ILi8EEENSA_ILi64EEEEEENS5_IJS19_SB_EEEEEEEvNS4_8identityENS4_13SM90_TMA_LOADES1D_vS1E_EENS_8epilogue10collective6detail29Sm90TmaWarpSpecializedAdapterINS1I_15DefaultEpilogueISJ_SK_SK_NS1H_6thread17LinearCombinationISJ_Li1EffLNS1M_9ScaleType4KindE0ELNS_15FloatRoundStyleE2ESJ_EENS1_15EpilogueDefaultEEEEEvvEEEEvNT_6ParamsE --------------------------
	.section	.nv.info._ZN7cutlass13device_kernelINS_4gemm6kernel13GemmUniversalIN4cute5tupleIJiiiiEEENS1_10collective13CollectiveMmaINS1_34MainloopSm90TmaGmmaWarpSpecializedILi4ENS5_IJNS4_1CILi1EEENSA_ILi2EEESB_EEENS1_35KernelTmaWarpSpecializedCooperativeEEENS5_IJNSA_ILi128EEENSA_ILi256EEESG_EEENS_10bfloat16_tENS5_IJlSB_lEEESJ_SK_NS4_8TiledMMAINS4_8MMA_AtomIJNS4_4SM904GMMA28MMA_64x256x16_F32BF16BF16_SSILNSO_5MajorE0ELSQ_0ELNSO_7ScaleInE1ELSR_1EEEEEENS4_6LayoutINS5_IJSC_SB_SB_EEENS5_IJSB_NSA_ILi0EEESW_EEEEENS5_IJNS4_10UnderscoreESZ_SZ_EEEEENS4_23SM90_TMA_LOAD_MULTICASTENS4_14ComposedLayoutINS4_7SwizzleILi3ELi4ELi3EEENS4_18smem_ptr_flag_bitsILi16EEENSU_INS5_IJNSA_ILi8EEENSA_ILi64EEEEEENS5_IJS19_SB_EEEEEEEvNS4_8identityENS4_13SM90_TMA_LOADES1D_vS1E_EENS_8epilogue10collective6detail29Sm90TmaWarpSpecializedAdapterINS1I_15DefaultEpilogueISJ_SK_SK_NS1H_6thread17LinearCombinationISJ_Li1EffLNS1M_9ScaleType4KindE0ELNS_15FloatRoundStyleE2ESJ_EENS1_15EpilogueDefaultEEEEEvvEEEEvNT_6ParamsE,"",@"SHT_CUDA_INFO"
	.sectionflags	@""
	.align	4


	//----- nvinfo : EIATTR_CUDA_API_VERSION
	.align		4
        /*0000*/ 	.byte	0x04, 0x37
        /*0002*/ 	.short	(.L_21 - .L_20)
.L_20:
        /*0004*/ 	.word	0x00000082


	//----- nvinfo : EIATTR_KPARAM_INFO
	.align		4
.L_21:
        /*0008*/ 	.byte	0x04, 0x17
        /*000a*/ 	.short	(.L_23 - .L_22)
.L_22:
        /*000c*/ 	.word	0x00000000
        /*0010*/ 	.short	0x0000
        /*0012*/ 	.short	0x0070
        /*0014*/ 	.byte	0x00, 0xf0, 0x01, 0x10


	//----- nvinfo : EIATTR_SPARSE_MMA_MASK
	.align		4
.L_23:
        /*0018*/ 	.byte	0x03, 0x50
        /*001a*/ 	.short	0x0000


	//----- nvinfo : EIATTR_MAXREG_COUNT
	.align		4
        /*001c*/ 	.byte	0x03, 0x1b
        /*001e*/ 	.short	0x00a8


	//----- nvinfo : EIATTR_NUM_BARRIERS
	.align		4
        /*0020*/ 	.byte	0x02, 0x4c
        /*0022*/ 	.byte	0x01
	.zero		1


	//----- nvinfo : EIATTR_EXTERNS
	.align		4
        /*0024*/ 	.byte	0x04, 0x0f
        /*0026*/ 	.short	(.L_25 - .L_24)


	//   ....[0]....
	.align		4
.L_24:
        /*0028*/ 	.word	index@(__assertfail)


	//----- nvinfo : EIATTR_MERCURY_ISA_VERSION
	.align		4
.L_25:
        /*002c*/ 	.byte	0x03, 0x5f
        /*002e*/ 	.short	0x0101


	//----- nvinfo : EIATTR_INT_WARP_WIDE_INSTR_OFFSETS
	.align		4
        /*0030*/ 	.byte	0x04, 0x31
        /*0032*/ 	.short	(.L_27 - .L_26)


	//   ....[0]....
.L_26:
        /*0034*/ 	.word	0x00000420


	//   ....[1]....
        /*0038*/ 	.word	0x00000440


	//   ....[2]....
        /*003c*/ 	.word	0x00000610


	//   ....[3]....
        /*0040*/ 	.word	0x000020c0


	//----- nvinfo : EIATTR_COOP_GROUP_MASK_REGIDS
	.align		4
.L_27:
        /*0044*/ 	.byte	0x04, 0x29
        /*0046*/ 	.short	(.L_29 - .L_28)


	//   ....[0]....
.L_28:
        /*0048*/ 	.word	0xffffffff


	//   ....[1]....
        /*004c*/ 	.word	0xffffffff


	//   ....[2]....
        /*0050*/ 	.word	0xffffffff


	//   ....[3]....
        /*0054*/ 	.word	0xffffffff


	//   ....[4]....
        /*0058*/ 	.word	0xffffffff


	//   ....[5]....
        /*005c*/ 	.word	0xffffffff


	//----- nvinfo : EIATTR_COOP_GROUP_INSTR_OFFSETS
	.align		4
.L_29:
        /*0060*/ 	.byte	0x04, 0x28
        /*0062*/ 	.short	(.L_31 - .L_30)


	//   ....[0]....
.L_30:
        /*0064*/ 	.word	0x00000060


	//   ....[1]....
        /*0068*/ 	.word	0x00000070


	//   ....[2]....
        /*006c*/ 	.word	0x00000130


	//   ....[3]....
        /*0070*/ 	.word	0x000002d0


	//   ....[4]....
        /*0074*/ 	.word	0x00000780


	//   ....[5]....
        /*0078*/ 	.word	0x000011d0


	//----- nvinfo : EIATTR_REG_RECONFIG
	.align		4
.L_31:
        /*007c*/ 	.byte	0x01, 0x54
	.zero		2


	//----- nvinfo : EIATTR_SYSCALL_OFFSETS
	.align		4
        /*0080*/ 	.byte	0x04, 0x46
        /*0082*/ 	.short	(.L_33 - .L_32)


	//   ....[0]....
.L_32:
        /*0084*/ 	.word	0x00001390


	//----- nvinfo : EIATTR_MBARRIER_INSTR_OFFSETS
	.align		4
.L_33:
        /*0088*/ 	.byte	0x04, 0x39
        /*008a*/ 	.short	(.L_35 - .L_34)


	//   ....[0]....
.L_34:
        /*008c*/ 	.word	0x00000230
        /*0090*/ 	.word	0x000000ff
        /*0094*/ 	.word	0x00000000
        /*0098*/ 	.short	0x0100
        /*009a*/ 	.byte	0x08
	.zero		1


	//   ....[1]....
        /*009c*/ 	.word	0x00000240
        /*00a0*/ 	.word	0x000000ff
        /*00a4*/ 	.word	0x00000020
        /*00a8*/ 	.short	0x0100
        /*00aa*/ 	.byte	0x08
	.zero		1


	//   ....[2]....
        /*00ac*/ 	.word	0x00000250
        /*00b0*/ 	.word	0x000000ff
        /*00b4*/ 	.word	0x00000008
        /*00b8*/ 	.short	0x0100
        /*00ba*/ 	.byte	0x08
	.zero		1


	//   ....[3]....
        /*00bc*/ 	.word	0x00000260
        /*00c0*/ 	.word	0x000000ff
        /*00c4*/ 	.word	0x00000028
        /*00c8*/ 	.short	0x0100
        /*00ca*/ 	.byte	0x08
	.zero		1


	//   ....[4]....
        /*00cc*/ 	.word	0x00000270
        /*00d0*/ 	.word	0x000000ff
        /*00d4*/ 	.word	0x00000010
        /*00d8*/ 	.short	0x0100
        /*00da*/ 	.byte	0x08
	.zero		1


	//   ....[5]....
        /*00dc*/ 	.word	0x00000280
        /*00e0*/ 	.word	0x000000ff
        /*00e4*/ 	.word	0x00000030
        /*00e8*/ 	.short	0x0100
        /*00ea*/ 	.byte	0x08
	.zero		1


	//   ....[6]....
        /*00ec*/ 	.word	0x00000290
        /*00f0*/ 	.word	0x000000ff
        /*00f4*/ 	.word	0x00000018
        /*00f8*/ 	.short	0x0100
        /*00fa*/ 	.byte	0x08
	.zero		1


	//   ....[7]....
        /*00fc*/ 	.word	0x000002a0
        /*0100*/ 	.word	0x000000ff
        /*0104*/ 	.word	0x00000038
        /*0108*/ 	.short	0x0100
        /*010a*/ 	.byte	0x08
	.zero		1


	//   ....[8]....
        /*010c*/ 	.word	0x00000690
        /*0110*/ 	.word	0x000000ff
        /*0114*/ 	.word	0x00000050
        /*0118*/ 	.short	0x0100
        /*011a*/ 	.byte	0x06
	.zero		1


	//   ....[9]....
        /*011c*/ 	.word	0x00000720
        /*0120*/ 	.word	0x000000ff
        /*0124*/ 	.word	0x00000058
        /*0128*/ 	.short	0x0100
        /*012a*/ 	.byte	0x06
	.zero		1


	//   ....[10]....
        /*012c*/ 	.word	0x00001450
        /*0130*/ 	.word	0x00000003
        /*0134*/ 	.word	0x00000000
        /*0138*/ 	.short	0x010a
        /*013a*/ 	.byte	0x3f
	.zero		1


	//   ....[11]....
        /*013c*/ 	.word	0x00001490
        /*0140*/ 	.word	0x00000003
        /*0144*/ 	.word	0x00000000
        /*0148*/ 	.short	0x010a
        /*014a*/ 	.byte	0x3f
	.zero		1


	//   ....[12]....
        /*014c*/ 	.word	0x00001a90
        /*0150*/ 	.word	0x00000005
        /*0154*/ 	.word	0x00000000
        /*0158*/ 	.short	0x010a
        /*015a*/ 	.byte	0x3f
	.zero		1


	//   ....[13]....
        /*015c*/ 	.word	0x00001ad0
        /*0160*/ 	.word	0x00000005
        /*0164*/ 	.word	0x00000000
        /*0168*/ 	.short	0x010a
        /*016a*/ 	.byte	0x3f
	.zero		1


	//   ....[14]....
        /*016c*/ 	.word	0x00001f60
        /*0170*/ 	.word	0x00000005
        /*0174*/ 	.word	0x00000000
        /*0178*/ 	.short	0x0101
        /*017a*/ 	.byte	0x3f
	.zero		1


	//   ....[15]....
        /*017c*/ 	.word	0x00002140
        /*0180*/ 	.word	0x00000003
        /*0184*/ 	.word	0x00000000
        /*0188*/ 	.short	0x0101
        /*018a*/ 	.byte	0x3f
	.zero		1


	//   ....[16]....
        /*018c*/ 	.word	0x0000af30
        /*0190*/ 	.word	0x00000016
        /*0194*/ 	.word	0x00000020
        /*0198*/ 	.short	0x010a
        /*019a*/ 	.byte	0x3f
	.zero		1


	//   ....[17]....
        /*019c*/ 	.word	0x0000b3c0
        /*01a0*/ 	.word	0x00000005
        /*01a4*/ 	.word	0x00000058
        /*01a8*/ 	.short	0x0101
        /*01aa*/ 	.byte	0x3f
	.zero		1


	//   ....[18]....
        /*01ac*/ 	.word	0x0000bad0
        /*01b0*/ 	.word	0x00000007
        /*01b4*/ 	.word	0x00000000
        /*01b8*/ 	.short	0x010a
        /*01ba*/ 	.byte	0x3f
	.zero		1


	//   ....[19]....
        /*01bc*/ 	.word	0x0000bb50
        /*01c0*/ 	.word	0x00000008
        /*01c4*/ 	.word	0x00000000
        /*01c8*/ 	.short	0x010a
        /*01ca*/ 	.byte	0x3f
	.zero		1


	//   ....[20]....
        /*01cc*/ 	.word	0x0000bbe0
        /*01d0*/ 	.word	0x0000000b
        /*01d4*/ 	.word	0x00000000
        /*01d8*/ 	.short	0x010a
        /*01da*/ 	.byte	0x3f
	.zero		1


	//   ....[21]....
        /*01dc*/ 	.word	0x0000bc70
        /*01e0*/ 	.word	0x00000003
        /*01e4*/ 	.word	0x00000000
        /*01e8*/ 	.short	0x010a
        /*01ea*/ 	.byte	0x3f
	.zero		1


	//   ....[22]....
        /*01ec*/ 	.word	0x0000bcd0
        /*01f0*/ 	.word	0x00000003
        /*01f4*/ 	.word	0x00000000
        /*01f8*/ 	.short	0x010a
        /*01fa*/ 	.byte	0x3f
	.zero		1


	//   ....[23]....
        /*01fc*/ 	.word	0x0000bd20
        /*0200*/ 	.word	0x00000005
        /*0204*/ 	.word	0x00000000
        /*0208*/ 	.short	0x010a
        /*020a*/ 	.byte	0x3f
	.zero		1


	//   ....[24]....
        /*020c*/ 	.word	0x0000bdf0
        /*0210*/ 	.word	0x00000016
        /*0214*/ 	.word	0x00000020
        /*0218*/ 	.short	0x010a
        /*021a*/ 	.byte	0x3f
	.zero		1


	//   ....[25]....
        /*021c*/ 	.word	0x0000bec0
        /*0220*/ 	.word	0x00000007
        /*0224*/ 	.word	0x00000000
        /*0228*/ 	.short	0x010a
        /*022a*/ 	.byte	0x3f
	.zero		1


	//   ....[26]....
        /*022c*/ 	.word	0x0000bf10
        /*0230*/ 	.word	0x00000008
        /*0234*/ 	.word	0x00000000
        /*0238*/ 	.short	0x010a
        /*023a*/ 	.byte	0x3f
	.zero		1


	//   ....[27]....
        /*023c*/ 	.word	0x0000bf60
        /*0240*/ 	.word	0x0000000b
        /*0244*/ 	.word	0x00000000
        /*0248*/ 	.short	0x010a
        /*024a*/ 	.byte	0x3f
	.zero		1


	//----- nvinfo : EIATTR_NUM_MBARRIERS
	.align		4
.L_35:
        /*024c*/ 	.byte	0x03, 0x38
        /*024e*/ 	.short	0x000a


	//----- nvinfo : EIATTR_EXIT_INSTR_OFFSETS
	.align		4
        /*0250*/ 	.byte	0x04, 0x1c
        /*0252*/ 	.short	(.L_37 - .L_36)


	//   ....[0]....
.L_36:
        /*0254*/ 	.word	0x000008e0


	//   ....[1]....
        /*0258*/ 	.word	0x00001100


	//   ....[2]....
        /*025c*/ 	.word	0x0000a650


	//   ....[3]....
        /*0260*/ 	.word	0x0000abb0


	//   ....[4]....
        /*0264*/ 	.word	0x0000bcc0


	//----- nvinfo : EIATTR_MAX_THREADS
	.align		4
.L_37:
        /*0268*/ 	.byte	0x04, 0x05
        /*026a*/ 	.short	(.L_39 - .L_38)
.L_38:
        /*026c*/ 	.word	0x00000180
        /*0270*/ 	.word	0x00000001
        /*0274*/ 	.word	0x00000001


	//----- nvinfo : EIATTR_CRS_STACK_SIZE
	.align		4
.L_39:
        /*0278*/ 	.byte	0x04, 0x1e
        /*027a*/ 	.short	(.L_41 - .L_40)
.L_40:
        /*027c*/ 	.word	0x00000000


	//----- nvinfo : EIATTR_CBANK_PARAM_SIZE
	.align		4
.L_41:
        /*0280*/ 	.byte	0x03, 0x19
        /*0282*/ 	.short	0x0470


	//----- nvinfo : EIATTR_PARAM_CBANK
	.align		4
        /*0284*/ 	.byte	0x04, 0x0a
        /*0286*/ 	.short	(.L_43 - .L_42)
	.align		4
.L_42:
        /*0288*/ 	.word	index@(.nv.constant0._ZN7cutlass13device_kernelINS_4gemm6kernel13GemmUniversalIN4cute5tupleIJiiiiEEENS1_10collective13CollectiveMmaINS1_34MainloopSm90TmaGmmaWarpSpecializedILi4ENS5_IJNS4_1CILi1EEENSA_ILi2EEESB_EEENS1_35KernelTmaWarpSpecializedCooperativeEEENS5_IJNSA_ILi128EEENSA_ILi256EEESG_EEENS_10bfloat16_tENS5_IJlSB_lEEESJ_SK_NS4_8TiledMMAINS4_8MMA_AtomIJNS4_4SM904GMMA28MMA_64x256x16_F32BF16BF16_SSILNSO_5MajorE0ELSQ_0ELNSO_7ScaleInE1ELSR_1EEEEEENS4_6LayoutINS5_IJSC_SB_SB_EEENS5_IJSB_NSA_ILi0EEESW_EEEEENS5_IJNS4_10UnderscoreESZ_SZ_EEEEENS4_23SM90_TMA_LOAD_MULTICASTENS4_14ComposedLayoutINS4_7SwizzleILi3ELi4ELi3EEENS4_18smem_ptr_flag_bitsILi16EEENSU_INS5_IJNSA_ILi8EEENSA_ILi64EEEEEENS5_IJS19_SB_EEEEEEEvNS4_8identityENS4_13SM90_TMA_LOADES1D_vS1E_EENS_8epilogue10collective6detail29Sm90TmaWarpSpecializedAdapterINS1I_15DefaultEpilogueISJ_SK_SK_NS1H_6thread17LinearCombinationISJ_Li1EffLNS1M_9ScaleType4KindE0ELNS_15FloatRoundStyleE2ESJ_EENS1_15EpilogueDefaultEEEEEvvEEEEvNT_6ParamsE)
        /*028c*/ 	.short	0x0210
        /*028e*/ 	.short	0x0470


	//----- nvinfo : EIATTR_SW_WAR
	.align		4
.L_43:
        /*0290*/ 	.byte	0x04, 0x36
        /*0292*/ 	.short	(.L_45 - .L_44)
.L_44:
        /*0294*/ 	.word	0x00000008
.L_45:


//--------------------- .nv.callgraph             --------------------------
	.section	.nv.callgraph,"",@"SHT_CUDA_CALLGRAPH"
	.align	4
	.sectionentsize	8
	.align		4
        /*0000*/ 	.word	0x00000000
	.align		4
        /*0004*/ 	.word	0xffffffff
	.align		4
        /*0008*/ 	.word	index@(_ZN7cutlass13device_kernelINS_4gemm6kernel13GemmUniversalIN4cute5tupleIJiiiiEEENS1_10collective13CollectiveMmaINS1_34MainloopSm90TmaGmmaWarpSpecializedILi4ENS5_IJNS4_1CILi1EEENSA_ILi2EEESB_EEENS1_35KernelTmaWarpSpecializedCooperativeEEENS5_IJNSA_ILi128EEENSA_ILi256EEESG_EEENS_10bfloat16_tENS5_IJlSB_lEEESJ_SK_NS4_8TiledMMAINS4_8MMA_AtomIJNS4_4SM904GMMA28MMA_64x256x16_F32BF16BF16_SSILNSO_5MajorE0ELSQ_0ELNSO_7ScaleInE1ELSR_1EEEEEENS4_6LayoutINS5_IJSC_SB_SB_EEENS5_IJSB_NSA_ILi0EEESW_EEEEENS5_IJNS4_10UnderscoreESZ_SZ_EEEEENS4_23SM90_TMA_LOAD_MULTICASTENS4_14ComposedLayoutINS4_7SwizzleILi3ELi4ELi3EEENS4_18smem_ptr_flag_bitsILi16EEENSU_INS5_IJNSA_ILi8EEENSA_ILi64EEEEEENS5_IJS19_SB_EEEEEEEvNS4_8identityENS4_13SM90_TMA_LOADES1D_vS1E_EENS_8epilogue10collective6detail29Sm90TmaWarpSpecializedAdapterINS1I_15DefaultEpilogueISJ_SK_SK_NS1H_6thread17LinearCombinationISJ_Li1EffLNS1M_9ScaleType4KindE0ELNS_15FloatRoundStyleE2ESJ_EENS1_15EpilogueDefaultEEEEEvvEEEEvNT_6ParamsE)
	.align		4
        /*000c*/ 	.word	index@(__assertfail)
	.align		4
        /*0010*/ 	.word	0x00000000
	.align		4
        /*0014*/ 	.word	0xfffffffe
	.align		4
        /*0018*/ 	.word	0x00000000
	.align		4
        /*001c*/ 	.word	0xfffffffd
	.align		4
        /*0020*/ 	.word	0x00000000
	.align		4
        /*0024*/ 	.word	0xfffffffc


//--------------------- .nv.constant4             --------------------------
	.section	.nv.constant4,"a",@progbits
	.align	8
	.align		8
.nv.constant4:
        /*0000*/ 	.dword	__assertfail
	.align		8
        /*0008*/ 	.dword	__unnamed_1
	.align		8
        /*0010*/ 	.dword	_ZN39_INTERNAL_4dc0ad87_4_k_cu_54e9dd20_29384cuda3std3__45__cpo5beginE
	.align		8
        /*0018*/ 	.dword	_ZN39_INTERNAL_4dc0ad87_4_k_cu_54e9dd20_29384cuda3std3__45__cpo3endE
	.align		8
        /*0020*/ 	.dword	_ZN39_INTERNAL_4dc0ad87_4_k_cu_54e9dd20_29384cuda3std3__45__cpo6cbeginE
	.align		8
        /*0028*/ 	.dword	_ZN39_INTERNAL_4dc0ad87_4_k_cu_54e9dd20_29384cuda3std3__45__cpo4cendE
	.align		8
        /*0030*/ 	.dword	_ZN39_INTERNAL_4dc0ad87_4_k_cu_54e9dd20_29384cuda3std3__441_GLOBAL__N__4dc0ad87_4_k_cu_54e9dd20_29386ignoreE
	.align		8
        /*0038*/ 	.dword	_ZN39_INTERNAL_4dc0ad87_4_k_cu_54e9dd20_29384cuda3std3__419piecewise_constructE
	.align		8
        /*0040*/ 	.dword	_ZN39_INTERNAL_4dc0ad87_4_k_cu_54e9dd20_29384cuda3std3__48in_placeE
	.align		8
        /*0048*/ 	.dword	_ZN39_INTERNAL_4dc0ad87_4_k_cu_54e9dd20_29384cuda3std6ranges3__45__cpo4swapE
	.align		8
        /*0050*/ 	.dword	_ZN39_INTERNAL_4dc0ad87_4_k_cu_54e9dd20_29384cuda3std6ranges3__45__cpo9iter_moveE
	.align		8
        /*0058*/ 	.dword	_ZN39_INTERNAL_4dc0ad87_4_k_cu_54e9dd20_29384cute7productE
	.align		8
        /*0060*/ 	.dword	_ZN39_INTERNAL_4dc0ad87_4_k_cu_54e9dd20_29384cute1_E
	.align		8
        /*0068*/ 	.dword	$str$22
	.align		8
        /*0070*/ 	.dword	$str$23


//--------------------- .text._ZN7cutlass13device_kernelINS_4gemm6kernel13GemmUniversalIN4cute5tupleIJiiiiEEENS1_10collective13CollectiveMmaINS1_34MainloopSm90TmaGmmaWarpSpecializedILi4ENS5_IJNS4_1CILi1EEENSA_ILi2EEESB_EEENS1_35KernelTmaWarpSpecializedCooperativeEEENS5_IJNSA_ILi128EEENSA_ILi256EEESG_EEENS_10bfloat16_tENS5_IJlSB_lEEESJ_SK_NS4_8TiledMMAINS4_8MMA_AtomIJNS4_4SM904GMMA28MMA_64x256x16_F32BF16BF16_SSILNSO_5MajorE0ELSQ_0ELNSO_7ScaleInE1ELSR_1EEEEEENS4_6LayoutINS5_IJSC_SB_SB_EEENS5_IJSB_NSA_ILi0EEESW_EEEEENS5_IJNS4_10UnderscoreESZ_SZ_EEEEENS4_23SM90_TMA_LOAD_MULTICASTENS4_14ComposedLayoutINS4_7SwizzleILi3ELi4ELi3EEENS4_18smem_ptr_flag_bitsILi16EEENSU_INS5_IJNSA_ILi8EEENSA_ILi64EEEEEENS5_IJS19_SB_EEEEEEEvNS4_8identityENS4_13SM90_TMA_LOADES1D_vS1E_EENS_8epilogue10collective6detail29Sm90TmaWarpSpecializedAdapterINS1I_15DefaultEpilogueISJ_SK_SK_NS1H_6thread17LinearCombinationISJ_Li1EffLNS1M_9ScaleType4KindE0ELNS_15FloatRoundStyleE2ESJ_EENS1_15EpilogueDefaultEEEEEvvEEEEvNT_6ParamsE --------------------------
	.section	.text._ZN7cutlass13device_kernelINS_4gemm6kernel13GemmUniversalIN4cute5tupleIJiiiiEEENS1_10collective13CollectiveMmaINS1_34MainloopSm90TmaGmmaWarpSpecializedILi4ENS5_IJNS4_1CILi1EEENSA_ILi2EEESB_EEENS1_35KernelTmaWarpSpecializedCooperativeEEENS5_IJNSA_ILi128EEENSA_ILi256EEESG_EEENS_10bfloat16_tENS5_IJlSB_lEEESJ_SK_NS4_8TiledMMAINS4_8MMA_AtomIJNS4_4SM904GMMA28MMA_64x256x16_F32BF16BF16_SSILNSO_5MajorE0ELSQ_0ELNSO_7ScaleInE1ELSR_1EEEEEENS4_6LayoutINS5_IJSC_SB_SB_EEENS5_IJSB_NSA_ILi0EEESW_EEEEENS5_IJNS4_10UnderscoreESZ_SZ_EEEEENS4_23SM90_TMA_LOAD_MULTICASTENS4_14ComposedLayoutINS4_7SwizzleILi3ELi4ELi3EEENS4_18smem_ptr_flag_bitsILi16EEENSU_INS5_IJNSA_ILi8EEENSA_ILi64EEEEEENS5_IJS19_SB_EEEEEEEvNS4_8identityENS4_13SM90_TMA_LOADES1D_vS1E_EENS_8epilogue10collective6detail29Sm90TmaWarpSpecializedAdapterINS1I_15DefaultEpilogueISJ_SK_SK_NS1H_6thread17LinearCombinationISJ_Li1EffLNS1M_9ScaleType4KindE0ELNS_15FloatRoundStyleE2ESJ_EENS1_15EpilogueDefaultEEEEEvvEEEEvNT_6ParamsE,"ax",@progbits
	.align	128
.text._ZN7cutlass13device_kernelINS_4gemm6kernel13GemmUniversalIN4cute5tupleIJiiiiEEENS1_10collective13CollectiveMmaINS1_34MainloopSm90TmaGmmaWarpSpecializedILi4ENS5_IJNS4_1CILi1EEENSA_ILi2EEESB_EEENS1_35KernelTmaWarpSpecializedCooperativeEEENS5_IJNSA_ILi128EEENSA_ILi256EEESG_EEENS_10bfloat16_tENS5_IJlSB_lEEESJ_SK_NS4_8TiledMMAINS4_8MMA_AtomIJNS4_4SM904GMMA28MMA_64x256x16_F32BF16BF16_SSILNSO_5MajorE0ELSQ_0ELNSO_7ScaleInE1ELSR_1EEEEEENS4_6LayoutINS5_IJSC_SB_SB_EEENS5_IJSB_NSA_ILi0EEESW_EEEEENS5_IJNS4_10UnderscoreESZ_SZ_EEEEENS4_23SM90_TMA_LOAD_MULTICASTENS4_14ComposedLayoutINS4_7SwizzleILi3ELi4ELi3EEENS4_18smem_ptr_flag_bitsILi16EEENSU_INS5_IJNSA_ILi8EEENSA_ILi64EEEEEENS5_IJS19_SB_EEEEEEEvNS4_8identityENS4_13SM90_TMA_LOADES1D_vS1E_EENS_8epilogue10collective6detail29Sm90TmaWarpSpecializedAdapterINS1I_15DefaultEpilogueISJ_SK_SK_NS1H_6thread17LinearCombinationISJ_Li1EffLNS1M_9ScaleType4KindE0ELNS_15FloatRoundStyleE2ESJ_EENS1_15EpilogueDefaultEEEEEvvEEEEvNT_6ParamsE:
        .type           _ZN7cutlass13device_kernelINS_4gemm6kernel13GemmUniversalIN4cute5tupleIJiiiiEEENS1_10collective13CollectiveMmaINS1_34MainloopSm90TmaGmmaWarpSpecializedILi4ENS5_IJNS4_1CILi1EEENSA_ILi2EEESB_EEENS1_35KernelTmaWarpSpecializedCooperativeEEENS5_IJNSA_ILi128EEENSA_ILi256EEESG_EEENS_10bfloat16_tENS5_IJlSB_lEEESJ_SK_NS4_8TiledMMAINS4_8MMA_AtomIJNS4_4SM904GMMA28MMA_64x256x16_F32BF16BF16_SSILNSO_5MajorE0ELSQ_0ELNSO_7ScaleInE1ELSR_1EEEEEENS4_6LayoutINS5_IJSC_SB_SB_EEENS5_IJSB_NSA_ILi0EEESW_EEEEENS5_IJNS4_10UnderscoreESZ_SZ_EEEEENS4_23SM90_TMA_LOAD_MULTICASTENS4_14ComposedLayoutINS4_7SwizzleILi3ELi4ELi3EEENS4_18smem_ptr_flag_bitsILi16EEENSU_INS5_IJNSA_ILi8EEENSA_ILi64EEEEEENS5_IJS19_SB_EEEEEEEvNS4_8identityENS4_13SM90_TMA_LOADES1D_vS1E_EENS_8epilogue10collective6detail29Sm90TmaWarpSpecializedAdapterINS1I_15DefaultEpilogueISJ_SK_SK_NS1H_6thread17LinearCombinationISJ_Li1EffLNS1M_9ScaleType4KindE0ELNS_15FloatRoundStyleE2ESJ_EENS1_15EpilogueDefaultEEEEEvvEEEEvNT_6ParamsE,@function
        .size           _ZN7cutlass13device_kernelINS_4gemm6kernel13GemmUniversalIN4cute5tupleIJiiiiEEENS1_10collective13CollectiveMmaINS1_34MainloopSm90TmaGmmaWarpSpecializedILi4ENS5_IJNS4_1CILi1EEENSA_ILi2EEESB_EEENS1_35KernelTmaWarpSpecializedCooperativeEEENS5_IJNSA_ILi128EEENSA_ILi256EEESG_EEENS_10bfloat16_tENS5_IJlSB_lEEESJ_SK_NS4_8TiledMMAINS4_8MMA_AtomIJNS4_4SM904GMMA28MMA_64x256x16_F32BF16BF16_SSILNSO_5MajorE0ELSQ_0ELNSO_7ScaleInE1ELSR_1EEEEEENS4_6LayoutINS5_IJSC_SB_SB_EEENS5_IJSB_NSA_ILi0EEESW_EEEEENS5_IJNS4_10UnderscoreESZ_SZ_EEEEENS4_23SM90_TMA_LOAD_MULTICASTENS4_14ComposedLayoutINS4_7SwizzleILi3ELi4ELi3EEENS4_18smem_ptr_flag_bitsILi16EEENSU_INS5_IJNSA_ILi8EEENSA_ILi64EEEEEENS5_IJS19_SB_EEEEEEEvNS4_8identityENS4_13SM90_TMA_LOADES1D_vS1E_EENS_8epilogue10collective6detail29Sm90TmaWarpSpecializedAdapterINS1I_15DefaultEpilogueISJ_SK_SK_NS1H_6thread17LinearCombinationISJ_Li1EffLNS1M_9ScaleType4KindE0ELNS_15FloatRoundStyleE2ESJ_EENS1_15EpilogueDefaultEEEEEvvEEEEvNT_6ParamsE,(.L_x_325 - _ZN7cutlass13device_kernelINS_4gemm6kernel13GemmUniversalIN4cute5tupleIJiiiiEEENS1_10collective13CollectiveMmaINS1_34MainloopSm90TmaGmmaWarpSpecializedILi4ENS5_IJNS4_1CILi1EEENSA_ILi2EEESB_EEENS1_35KernelTmaWarpSpecializedCooperativeEEENS5_IJNSA_ILi128EEENSA_ILi256EEESG_EEENS_10bfloat16_tENS5_IJlSB_lEEESJ_SK_NS4_8TiledMMAINS4_8MMA_AtomIJNS4_4SM904GMMA28MMA_64x256x16_F32BF16BF16_SSILNSO_5MajorE0ELSQ_0ELNSO_7ScaleInE1ELSR_1EEEEEENS4_6LayoutINS5_IJSC_SB_SB_EEENS5_IJSB_NSA_ILi0EEESW_EEEEENS5_IJNS4_10UnderscoreESZ_SZ_EEEEENS4_23SM90_TMA_LOAD_MULTICASTENS4_14ComposedLayoutINS4_7SwizzleILi3ELi4ELi3EEENS4_18smem_ptr_flag_bitsILi16EEENSU_INS5_IJNSA_ILi8EEENSA_ILi64EEEEEENS5_IJS19_SB_EEEEEEEvNS4_8identityENS4_13SM90_TMA_LOADES1D_vS1E_EENS_8epilogue10collective6detail29Sm90TmaWarpSpecializedAdapterINS1I_15DefaultEpilogueISJ_SK_SK_NS1H_6thread17LinearCombinationISJ_Li1EffLNS1M_9ScaleType4KindE0ELNS_15FloatRoundStyleE2ESJ_EENS1_15EpilogueDefaultEEEEEvvEEEEvNT_6ParamsE)
        .other          _ZN7cutlass13device_kernelINS_4gemm6kernel13GemmUniversalIN4cute5tupleIJiiiiEEENS1_10collective13CollectiveMmaINS1_34MainloopSm90TmaGmmaWarpSpecializedILi4ENS5_IJNS4_1CILi1EEENSA_ILi2EEESB_EEENS1_35KernelTmaWarpSpecializedCooperativeEEENS5_IJNSA_ILi128EEENSA_ILi256EEESG_EEENS_10bfloat16_tENS5_IJlSB_lEEESJ_SK_NS4_8TiledMMAINS4_8MMA_AtomIJNS4_4SM904GMMA28MMA_64x256x16_F32BF16BF16_SSILNSO_5MajorE0ELSQ_0ELNSO_7ScaleInE1ELSR_1EEEEEENS4_6LayoutINS5_IJSC_SB_SB_EEENS5_IJSB_NSA_ILi0EEESW_EEEEENS5_IJNS4_10UnderscoreESZ_SZ_EEEEENS4_23SM90_TMA_LOAD_MULTICASTENS4_14ComposedLayoutINS4_7SwizzleILi3ELi4ELi3EEENS4_18smem_ptr_flag_bitsILi16EEENSU_INS5_IJNSA_ILi8EEENSA_ILi64EEEEEENS5_IJS19_SB_EEEEEEEvNS4_8identityENS4_13SM90_TMA_LOADES1D_vS1E_EENS_8epilogue10collective6detail29Sm90TmaWarpSpecializedAdapterINS1I_15DefaultEpilogueISJ_SK_SK_NS1H_6thread17LinearCombinationISJ_Li1EffLNS1M_9ScaleType4KindE0ELNS_15FloatRoundStyleE2ESJ_EENS1_15EpilogueDefaultEEEEEvvEEEEvNT_6ParamsE,@"STO_CUDA_ENTRY STV_DEFAULT"
_ZN7cutlass13device_kernelINS_4gemm6kernel13GemmUniversalIN4cute5tupleIJiiiiEEENS1_10collective13CollectiveMmaINS1_34MainloopSm90TmaGmmaWarpSpecializedILi4ENS5_IJNS4_1CILi1EEENSA_ILi2EEESB_EEENS1_35KernelTmaWarpSpecializedCooperativeEEENS5_IJNSA_ILi128EEENSA_ILi256EEESG_EEENS_10bfloat16_tENS5_IJlSB_lEEESJ_SK_NS4_8TiledMMAINS4_8MMA_AtomIJNS4_4SM904GMMA28MMA_64x256x16_F32BF16BF16_SSILNSO_5MajorE0ELSQ_0ELNSO_7ScaleInE1ELSR_1EEEEEENS4_6LayoutINS5_IJSC_SB_SB_EEENS5_IJSB_NSA_ILi0EEESW_EEEEENS5_IJNS4_10UnderscoreESZ_SZ_EEEEENS4_23SM90_TMA_LOAD_MULTICASTENS4_14ComposedLayoutINS4_7SwizzleILi3ELi4ELi3EEENS4_18smem_ptr_flag_bitsILi16EEENSU_INS5_IJNSA_ILi8EEENSA_ILi64EEEEEENS5_IJS19_SB_EEEEEEEvNS4_8identityENS4_13SM90_TMA_LOADES1D_vS1E_EENS_8epilogue10collective6detail29Sm90TmaWarpSpecializedAdapterINS1I_15DefaultEpilogueISJ_SK_SK_NS1H_6thread17LinearCombinationISJ_Li1EffLNS1M_9ScaleType4KindE0ELNS_15FloatRoundStyleE2ESJ_EENS1_15EpilogueDefaultEEEEEvvEEEEvNT_6ParamsE:
[----:B------:R-:W0:Y:S01]  /*0000*/  LDC R1, c[0x0][0x28] ;  /* 0x00000a00ff017b82 */ /* 0x000e220000000800 */
[----:B------:R-:W1:Y:S01]  /*0010*/  S2R R18, SR_TID.X ;  /* 0x0000000000127919 */ /* 0x000e620000002100 */
[----:B------:R-:W-:Y:S01]  /*0020*/  ELECT P0, URZ, PT ;  /* 0x00000000003f782f */ /* 0x000fe20003800000 */
[----:B------:R-:W-:Y:S01]  /*0030*/  BSSY B0, `(.L_x_0) ;  /* 0x000000f000007945 */ /* 0x000fe20003800000 */
[--C-:B-1----:R-:W-:Y:S02]  /*0040*/  SHF.R.U32.HI R0, RZ, 0x5, R18.reuse ;  /* 0x00000005ff007819 */ /* 0x102fe40000011612 */
[----:B------:R-:W-:-:S03]  /*0050*/  SHF.R.U32.HI R3, RZ, 0x7, R18 ;  /* 0x00000007ff037819 */ /* 0x000fc60000011612 */
[----:B------:R-:W1:Y:S04]  /*0060*/  SHFL.IDX PT, R2, R0, RZ, 0x1f ;  /* 0x00001fff00027589 */ /* 0x000e6800000e0000 */
[----:B------:R2:W3:Y:S01]  /*0070*/  SHFL.IDX PT, R5, R3, RZ, 0x1f ;  /* 0x00001fff03057589 */ /* 0x0004e200000e0000 */
[----:B-1----:R-:W-:-:S13]  /*0080*/  ISETP.NE.OR P0, PT, R2, RZ, !P0 ;  /* 0x000000ff0200720c */ /* 0x002fda0004705670 */
[----:B0-23--:R-:W-:Y:S05]  /*0090*/  @P0 BRA `(.L_x_1) ;  /* 0x0000000000200947 */ /* 0x00dfea0003800000 */
[----:B------:R-:W-:Y:S02]  /*00a0*/  ULDC.64 UR4, c[0x0][0x198] ;  /* 0x0000660000047ab9 */ /* 0x000fe40000000a00 */
[----:B------:R-:W-:Y:S02]  /*00b0*/  UIADD3 UR6, UP0, UR4, 0xf0, URZ ;  /* 0x000000f004067890 */ /* 0x000fe4000ff1e03f */
[----:B------:R-:W-:Y:S02]  /*00c0*/  UIADD3 UR4, UP1, UR4, 0x1f0, URZ ;  /* 0x000001f004047890 */ /* 0x000fe4000ff3e03f */
[----:B------:R-:W-:Y:S02]  /*00d0*/  UIADD3.X UR7, URZ, UR5, URZ, UP0, !UPT ;  /* 0x000000053f077290 */ /* 0x000fe400087fe43f */
[----:B------:R-:W-:-:S07]  /*00e0*/  UIADD3.X UR5, URZ, UR5, URZ, UP1, !UPT ;  /* 0x000000053f057290 */ /* 0x000fce0008ffe43f */
[----:B------:R0:W-:Y:S02]  /*00f0*/  UTMACCTL.PF [UR6] ;  /* 0x00000000060079b9 */ /* 0x0001e40008040000 */
[----:B------:R0:W-:Y:S02]  /*0100*/  UTMACCTL.PF [UR4] ;  /* 0x00000000040079b9 */ /* 0x0001e40008040000 */
[----:B0-----:R-:W-:Y:S01]  /*0110*/  NOP ;  /* 0x0000000000007918 */ /* 0x001fe20000000000 */
.L_x_1:
[----:B------:R-:W-:Y:S05]  /*0120*/  BSYNC B0 ;  /* 0x0000000000007941 */ /* 0x000fea0003800000 */
.L_x_0:
[----:B------:R-:W0:Y:S02]  /*0130*/  SHFL.IDX PT, R3, R0, RZ, 0x1f ;  /* 0x00001fff00037589 */ /* 0x000e2400000e0000 */
[----:B0-----:R-:W-:-:S13]  /*0140*/  ISETP.NE.AND P0, PT, R3, RZ, PT ;  /* 0x000000ff0300720c */ /* 0x001fda0003f05270 */
[----:B------:R-:W-:Y:S05]  /*0150*/  @P0 BRA `(.L_x_2) ;  /* 0x0000000000580947 */ /* 0x000fea0003800000 */
[----:B------:R-:W0:Y:S01]  /*0160*/  S2UR UR8, SR_CgaCtaId ;  /* 0x00000000000879c3 */ /* 0x000e220000008800 */
[----:B------:R-:W-:Y:S01]  /*0170*/  UMOV UR4, 0x400 ;  /* 0x0000040000047882 */ /* 0x000fe20000000000 */
[----:B------:R-:W-:Y:S01]  /*0180*/  UMOV UR5, 0x1 ;  /* 0x0000000100057882 */ /* 0x000fe20000000000 */
[----:B------:R-:W-:Y:S01]  /*0190*/  UMOV UR6, 0x4 ;  /* 0x0000000400067882 */ /* 0x000fe20000000000 */
[----:B------:R-:W-:Y:S01]  /*01a0*/  ELECT P0, URZ, PT ;  /* 0x00000000003f782f */ /* 0x000fe20003800000 */
[----:B------:R-:W-:-:S04]  /*01b0*/  UIADD3 UR6, -UR6, 0x100000, URZ ;  /* 0x0010000006067890 */ /* 0x000fc8000fffe13f */
[----:B------:R-:W-:Y:S02]  /*01c0*/  USHF.L.U32 UR7, UR6, 0xb, URZ ;  /* 0x0000000b06077899 */ /* 0x000fe4000800063f */
[----:B------:R-:W-:Y:S02]  /*01d0*/  USHF.L.U32 UR6, UR6, 0x1, URZ ;  /* 0x0000000106067899 */ /* 0x000fe4000800063f */
[----:B0-----:R-:W-:Y:S02]  /*01e0*/  ULEA UR8, UR8, UR4, 0x18 ;  /* 0x0000000408087291 */ /* 0x001fe4000f8ec03f */
[----:B------:R-:W-:-:S04]  /*01f0*/  UIADD3 UR4, -UR5, 0x100000, URZ ;  /* 0x0010000005047890 */ /* 0x000fc8000fffe13f */
[----:B------:R-:W-:Y:S02]  /*0200*/  USHF.L.U32 UR5, UR4, 0xb, URZ ;  /* 0x0000000b04057899 */ /* 0x000fe4000800063f */
[----:B------:R-:W-:Y:S01]  /*0210*/  USHF.L.U32 UR4, UR4, 0x1, URZ ;  /* 0x0000000104047899 */ /* 0x000fe2000800063f */
[----:B------:R-:W0:Y:S11]  /*0220*/  FENCE.VIEW.ASYNC.S ;  /* 0x00000000000073c6 */ /* 0x000e360000000000 */
[----:B0-----:R0:W1:Y:S01]  /*0230*/  SYNCS.EXCH.64 URZ, [UR8], UR4 ;  /* 0x00000004083f75b2 */ /* 0x0010620008000100 */
[----:B------:R0:W2:Y:S01]  /*0240*/  SYNCS.EXCH.64 URZ, [UR8+0x20], UR6 ;  /* 0x00002006083f75b2 */ /* 0x0000a20008000100 */
[----:B------:R0:W3:Y:S01]  /*0250*/  SYNCS.EXCH.64 URZ, [UR8+0x8], UR4 ;  /* 0x00000804083f75b2 */ /* 0x0000e20008000100 */
[----:B------:R0:W4:Y:S01]  /*0260*/  SYNCS.EXCH.64 URZ, [UR8+0x28], UR6 ;  /* 0x00002806083f75b2 */ /* 0x0001220008000100 */
[----:B------:R0:W0:Y:S01]  /*0270*/  SYNCS.EXCH.64 URZ, [UR8+0x10], UR4 ;  /* 0x00001004083f75b2 */ /* 0x0000220008000100 */
[----:B------:R0:W0:Y:S01]  /*0280*/  SYNCS.EXCH.64 URZ, [UR8+0x30], UR6 ;  /* 0x00003006083f75b2 */ /* 0x0000220008000100 */
[----:B------:R0:W0:Y:S01]  /*0290*/  SYNCS.EXCH.64 URZ, [UR8+0x18], UR4 ;  /* 0x00001804083f75b2 */ /* 0x0000220008000100 */
[----:B------:R0:W0:Y:S01]  /*02a0*/  SYNCS.EXCH.64 URZ, [UR8+0x38], UR6 ;  /* 0x00003806083f75b2 */ /* 0x0000220008000100 */
[----:B------:R-:W-:Y:S01]  /*02b0*/  NOP ;  /* 0x0000000000007918 */ /* 0x000fe20000000000 */
.L_x_2:
[----:B------:R-:W-:Y:S01]  /*02c0*/  SHF.R.S32.HI R7, RZ, 0x1f, R18 ;  /* 0x0000001fff077819 */ /* 0x000fe20000011412 */
[----:B------:R-:W5:Y:S01]  /*02d0*/  SHFL.IDX PT, R0, R0, RZ, 0x1f ;  /* 0x00001fff00007589 */ /* 0x000f6200000e0000 */
[----:B0-----:R-:W0:Y:S01]  /*02e0*/  S2UR UR8, SR_CTAID.X ;  /* 0x00000000000879c3 */ /* 0x001e220000002500 */
[----:B------:R-:W-:Y:S02]  /*02f0*/  ELECT P0, URZ, PT ;  /* 0x00000000003f782f */ /* 0x000fe40003800000 */
[----:B------:R-:W-:Y:S01]  /*0300*/  LEA.HI R7, R7, R18, RZ, 0x7 ;  /* 0x0000001207077211 */ /* 0x000fe200078f38ff */
[----:B------:R-:W1:Y:S01]  /*0310*/  S2R R4, SR_CTAID.Y ;  /* 0x0000000000047919 */ /* 0x000e620000002600 */
[----:B------:R-:W-:Y:S01]  /*0320*/  ULDC UR4, c[0x0][0x154] ;  /* 0x0000550000047ab9 */ /* 0x000fe20000000800 */
[----:B------:R-:W-:Y:S01]  /*0330*/  NOP ;  /* 0x0000000000007918 */ /* 0x000fe20000000000 */
[----:B------:R-:W-:Y:S01]  /*0340*/  LOP3.LUT R7, R7, 0xffffff80, RZ, 0xc0, !PT ;  /* 0xffffff8007077812 */ /* 0x000fe200078ec0ff */
[----:B------:R-:W-:Y:S01]  /*0350*/  NOP ;  /* 0x0000000000007918 */ /* 0x000fe20000000000 */
[----:B------:R-:W2:Y:S03]  /*0360*/  LDC R12, c[0x0][0x140] ;  /* 0x00005000ff0c7b82 */ /* 0x000ea60000000800 */
[----:B------:R-:W-:-:S05]  /*0370*/  IMAD.IADD R7, R18, 0x1, -R7 ;  /* 0x0000000112077824 */ /* 0x000fca00078e0a07 */
[----:B------:R-:W-:Y:S02]  /*0380*/  SHF.R.S32.HI R6, RZ, 0x1f, R7 ;  /* 0x0000001fff067819 */ /* 0x000fe40000011407 */
[----:B------:R-:W-:Y:S02]  /*0390*/  LOP3.LUT P2, RZ, R7, 0x7, RZ, 0xc0, !PT ;  /* 0x0000000707ff7812 */ /* 0x000fe4000784c0ff */
[----:B------:R-:W-:Y:S02]  /*03a0*/  LEA.HI R6, R6, R7, RZ, 0x3 ;  /* 0x0000000706067211 */ /* 0x000fe400078f18ff */
[----:B-----5:R-:W-:Y:S02]  /*03b0*/  ISETP.NE.OR P0, PT, R0, RZ, !P0 ;  /* 0x000000ff0000720c */ /* 0x020fe40004705670 */
[--C-:B------:R-:W-:Y:S02]  /*03c0*/  SHF.R.S32.HI R0, RZ, 0x3, R6.reuse ;  /* 0x00000003ff007819 */ /* 0x100fe40000011406 */
[----:B------:R-:W-:-:S02]  /*03d0*/  SHF.R.S32.HI R9, RZ, 0x1f, R6 ;  /* 0x0000001fff097819 */ /* 0x000fc40000011406 */
[----:B------:R-:W-:Y:S02]  /*03e0*/  SHF.R.S32.HI R6, RZ, 0x1f, R3 ;  /* 0x0000001fff067819 */ /* 0x000fe40000011403 */
[----:B------:R-:W-:Y:S02]  /*03f0*/  LEA.HI R9, R9, R0, RZ, 0x2 ;  /* 0x0000000009097211 */ /* 0x000fe400078f10ff */
[----:B------:R-:W-:Y:S02]  /*0400*/  LEA.HI R6, R6, R3, RZ, 0x2 ;  /* 0x0000000306067211 */ /* 0x000fe400078f10ff */
[----:B-1----:R-:W-:Y:S01]  /*0410*/  I2FP.F32.U32 R8, R4 ;  /* 0x0000000400087245 */ /* 0x002fe20000201000 */
[----:B------:R-:W-:Y:S01]  /*0420*/  VOTEU.ALL UP0, P0 ;  /* 0x00000000003f7886 */ /* 0x000fe20000000000 */
[----:B------:R-:W-:Y:S01]  /*0430*/  LOP3.LUT R6, R6, 0x3ffffffc, RZ, 0xc0, !PT ;  /* 0x3ffffffc06067812 */ /* 0x000fe200078ec0ff */
[----:B------:R-:W-:Y:S01]  /*0440*/  VOTEU.ALL UP1, P0 ;  /* 0x00000000003f7886 */ /* 0x000fe20000020000 */
[----:B------:R-:W-:Y:S01]  /*0450*/  LOP3.LUT R9, R9, 0xfffffffc, RZ, 0xc0, !PT ;  /* 0xfffffffc09097812 */ /* 0x000fe200078ec0ff */
[----:B------:R-:W-:Y:S01]  /*0460*/  FMUL R10, R8, UR4 ;  /* 0x00000004080a7c20 */ /* 0x000fe20008400000 */
[----:B------:R-:W1:Y:S01]  /*0470*/  @!UP0 S2UR UR7, SR_CgaCtaId ;  /* 0x00000000000789c3 */ /* 0x000e620000008800 */
[----:B------:R-:W-:Y:S01]  /*0480*/  IMAD.IADD R11, R3, 0x1, -R6 ;  /* 0x00000001030b7824 */ /* 0x000fe200078e0a06 */
[----:B0-----:R-:W-:Y:S01]  /*0490*/  I2FP.F32.U32 R6, UR8 ;  /* 0x0000000800067c45 */ /* 0x001fe20008201000 */
[----:B------:R-:W-:Y:S01]  /*04a0*/  IMAD.IADD R0, R0, 0x1, -R9 ;  /* 0x0000000100007824 */ /* 0x000fe200078e0a09 */
[----:B------:R-:W-:Y:S01]  /*04b0*/  ULDC UR4, c[0x0][0x150] ;  /* 0x0000540000047ab9 */ /* 0x000fe20000000800 */
[----:B------:R-:W0:Y:S01]  /*04c0*/  F2I.U32.TRUNC.NTZ R10, R10 ;  /* 0x0000000a000a7305 */ /* 0x000e22000020f000 */
[----:B------:R-:W-:Y:S01]  /*04d0*/  SHF.R.S32.HI R3, RZ, 0x1f, R2 ;  /* 0x0000001fff037819 */ /* 0x000fe20000011402 */
[----:B------:R-:W-:Y:S01]  /*04e0*/  FMUL R6, R6, UR4 ;  /* 0x0000000406067c20 */ /* 0x000fe20008400000 */
[----:B------:R-:W5:Y:S01]  /*04f0*/  LDC R9, c[0x0][0x148] ;  /* 0x00005200ff097b82 */ /* 0x000f620000000800 */
[----:B------:R-:W-:Y:S01]  /*0500*/  IMAD R11, R11, 0x4, R0 ;  /* 0x000000040b0b7824 */ /* 0x000fe200078e0200 */
[----:B------:R-:W-:Y:S01]  /*0510*/  LEA.HI R3, R3, R2, RZ, 0x2 ;  /* 0x0000000203037211 */ /* 0x000fe200078f10ff */
[----:B------:R-:W-:Y:S01]  /*0520*/  UMOV UR4, 0x20 ;  /* 0x0000002000047882 */ /* 0x000fe20000000000 */
[----:B------:R-:W-:Y:S01]  /*0530*/  @!UP0 UMOV UR6, 0x400 ;  /* 0x0000040000068882 */ /* 0x000fe20000000000 */
[----:B------:R-:W3:Y:S01]  /*0540*/  F2I.U32.TRUNC.NTZ R6, R6 ;  /* 0x0000000600067305 */ /* 0x000ee2000020f000 */
[----:B------:R-:W-:Y:S01]  /*0550*/  LOP3.LUT R3, R3, 0xfffffffc, RZ, 0xc0, !PT ;  /* 0xfffffffc03037812 */ /* 0x000fe200078ec0ff */
[----:B------:R-:W-:Y:S01]  /*0560*/  IMAD.SHL.U32 R22, R11, 0x4, RZ ;  /* 0x000000040b167824 */ /* 0x000fe200078e00ff */
[----:B------:R-:W4:Y:S01]  /*0570*/  LDC R8, c[0x0][0x144] ;  /* 0x00005100ff087b82 */ /* 0x000f220000000800 */
[----:B------:R-:W-:-:S04]  /*0580*/  @!UP0 UIADD3 UR4, -UR4, 0x100000, URZ ;  /* 0x0010000004048890 */ /* 0x000fc8000fffe13f */
[----:B------:R-:W-:Y:S02]  /*0590*/  @!UP0 USHF.L.U32 UR5, UR4, 0xb, URZ ;  /* 0x0000000b04058899 */ /* 0x000fe4000800063f */
[----:B------:R-:W-:Y:S01]  /*05a0*/  @!UP0 USHF.L.U32 UR4, UR4, 0x1, URZ ;  /* 0x0000000104048899 */ /* 0x000fe2000800063f */
[----:B--2---:R-:W-:Y:S01]  /*05b0*/  ISETP.EQ.U32.AND P3, PT, R12, 0x1, PT ;  /* 0x000000010c00780c */ /* 0x004fe20003f62070 */
[----:B------:R-:W-:Y:S01]  /*05c0*/  IMAD.IADD R0, R2, 0x1, -R3 ;  /* 0x0000000102007824 */ /* 0x000fe200078e0a03 */
[----:B------:R-:W-:Y:S01]  /*05d0*/  LOP3.LUT R22, R11, 0xc, R22, 0x78, !PT ;  /* 0x0000000c0b167812 */ /* 0x000fe200078e7816 */
[----:B0-----:R-:W-:Y:S01]  /*05e0*/  IMAD.MOV R14, RZ, RZ, -R10 ;  /* 0x000000ffff0e7224 */ /* 0x001fe200078e0a0a */
[----:B-1----:R-:W-:Y:S02]  /*05f0*/  @!UP0 ULEA UR6, UR7, UR6, 0x18 ;  /* 0x0000000607068291 */ /* 0x002fe4000f8ec03f */
[----:B------:R-:W-:Y:S01]  /*0600*/  ISETP.NE.AND P1, PT, R0, 0x3, PT ;  /* 0x000000030000780c */ /* 0x000fe20003f25270 */
[----:B------:R-:W-:Y:S01]  /*0610*/  VOTEU.ALL UP0, P0 ;  /* 0x00000000003f7886 */ /* 0x000fe20000000000 */
[----:B------:R-:W-:Y:S01]  /*0620*/  ISETP.LT.U32.AND P0, PT, R22, 0x2, !P2 ;  /* 0x000000021600780c */ /* 0x000fe20005701070 */
[----:B---3--:R-:W-:Y:S01]  /*0630*/  IMAD.MOV R3, RZ, RZ, -R6 ;  /* 0x000000ffff037224 */ /* 0x008fe200078e0a06 */
[----:B------:R-:W-:-:S02]  /*0640*/  ISETP.EQ.OR P1, PT, R0, RZ, !P1 ;  /* 0x000000ff0000720c */ /* 0x000fc40004f22670 */
[----:B------:R-:W-:Y:S01]  /*0650*/  ISETP.NE.AND P2, PT, R5, RZ, PT ;  /* 0x000000ff0500720c */ /* 0x000fe20003f45270 */
[----:B-----5:R-:W-:Y:S01]  /*0660*/  IMAD R7, R9, R14, R4 ;  /* 0x0000000e09077224 */ /* 0x020fe200078e0204 */
[----:B------:R-:W-:Y:S01]  /*0670*/  ISETP.EQ.AND P1, PT, R5, RZ, P1 ;  /* 0x000000ff0500720c */ /* 0x000fe20000f22270 */
[----:B------:R-:W0:Y:S02]  /*0680*/  FENCE.VIEW.ASYNC.S ;  /* 0x00000000000073c6 */ /* 0x000e240000000000 */
[----:B0-----:R0:W1:Y:S01]  /*0690*/  @!UP0 SYNCS.EXCH.64 URZ, [UR6+0x50], UR4 ;  /* 0x00005004063f85b2 */ /* 0x0010620008000100 */
[----:B------:R-:W-:Y:S02]  /*06a0*/  ISETP.NE.AND P4, PT, R7, R22, PT ;  /* 0x000000160700720c */ /* 0x000fe40003f85270 */
[----:B------:R-:W-:Y:S01]  /*06b0*/  SEL R19, RZ, 0x1, !P1 ;  /* 0x00000001ff137807 */ /* 0x000fe20004800000 */
[----:B----4-:R-:W-:Y:S02]  /*06c0*/  IMAD R3, R8, R3, UR8 ;  /* 0x0000000808037e24 */ /* 0x010fe4000f8e0203 */
[----:B------:R-:W-:-:S03]  /*06d0*/  VIADD R8, R5, 0xffffffff ;  /* 0xffffffff05087836 */ /* 0x000fc60000000000 */
[----:B------:R-:W-:Y:S02]  /*06e0*/  ISETP.EQ.OR P4, PT, R3, RZ, !P4 ;  /* 0x000000ff0300720c */ /* 0x000fe40006782670 */
[----:B------:R-:W-:Y:S02]  /*06f0*/  ISETP.GE.U32.AND P5, PT, R8, 0x2, PT ;  /* 0x000000020800780c */ /* 0x000fe40003fa6070 */
[----:B------:R-:W-:Y:S02]  /*0700*/  PLOP3.LUT P0, PT, P0, P4, PT, 0x80, 0x0 ;  /* 0x000000000000781c */ /* 0x000fe40000709070 */
[----:B------:R-:W-:Y:S01]  /*0710*/  SEL R19, R19, 0x2, P5 ;  /* 0x0000000213137807 */ /* 0x000fe20002800000 */
[----:B------:R0:W2:Y:S01]  /*0720*/  @!UP1 SYNCS.EXCH.64 URZ, [UR6+0x58], UR4 ;  /* 0x00005804063f95b2 */ /* 0x0000a20008000100 */
[----:B------:R-:W-:Y:S01]  /*0730*/  P2R R156, PR, RZ, 0x1 ;  /* 0x00000001ff9c7803 */ /* 0x000fe20000000000 */
[----:B------:R-:W-:Y:S01]  /*0740*/  NOP ;  /* 0x0000000000007918 */ /* 0x000fe20000000000 */
[----:B------:R-:W-:Y:S07]  /*0750*/  @!P3 BRA `(.L_x_3) ;  /* 0x000000000008b947 */ /* 0x000fee0003800000 */
[----:B-12---:R-:W-:Y:S01]  /*0760*/  UCGABAR_ARV ;  /* 0x00000000000079c7 */ /* 0x006fe20008000000 */
[----:B------:R-:W-:Y:S05]  /*0770*/  BRA `(.L_x_4) ;  /* 0x0000000000047947 */ /* 0x000fea0003800000 */
.L_x_3:
[----:B-12---:R-:W-:Y:S01]  /*0780*/  NOP ;  /* 0x0000000000007918 */ /* 0x006fe20000000000 */
.L_x_4:
[----:B------:R-:W1:Y:S01]  /*0790*/  LDC R2, c[0x0][0x65c] ;  /* 0x00019700ff027b82 */ /* 0x000e620000000800 */
[----:B------:R-:W-:Y:S02]  /*07a0*/  IMAD.U32 R6, RZ, RZ, UR8 ;  /* 0x00000008ff067e24 */ /* 0x000fe4000f8e00ff */
[----:B------:R-:W-:Y:S01]  /*07b0*/  IMAD.MOV.U32 R7, RZ, RZ, RZ ;  /* 0x000000ffff077224 */ /* 0x000fe200078e00ff */
[----:B-1----:R-:W-:-:S04]  /*07c0*/  ISETP.NE.AND P1, PT, R2, 0x1, PT ;  /* 0x000000010200780c */ /* 0x002fc80003f25270 */
[----:B------:R-:W-:-:S09]  /*07d0*/  P2R R5, PR, RZ, 0x2 ;  /* 0x00000002ff057803 */ /* 0x000fd20000000000 */
[----:B------:R-:W1:Y:S01]  /*07e0*/  @P1 LDC R17, c[0x0][0x10] ;  /* 0x00000400ff111b82 */ /* 0x000e620000000800 */
[----:B------:R-:W-:Y:S02]  /*07f0*/  @P1 IMAD.MOV.U32 R5, RZ, RZ, RZ ;  /* 0x000000ffff051224 */ /* 0x000fe400078e00ff */
[----:B------:R-:W-:-:S05]  /*0800*/  @P1 IMAD.MOV.U32 R13, RZ, RZ, RZ ;  /* 0x000000ffff0d1224 */ /* 0x000fca00078e00ff */
[----:B------:R-:W2:Y:S01]  /*0810*/  @!P1 LDC R11, c[0x0][0xc] ;  /* 0x00000300ff0b9b82 */ /* 0x000ea20000000800 */
[----:B-1----:R-:W-:-:S04]  /*0820*/  @P1 IMAD.WIDE.U32 R16, R17, UR8, R4 ;  /* 0x0000000811101c25 */ /* 0x002fc8000f8e0004 */
[----:B------:R-:W-:Y:S02]  /*0830*/  @P1 IMAD.IADD R17, R17, 0x1, R13 ;  /* 0x0000000111111824 */ /* 0x000fe400078e020d */
[----:B--2---:R-:W-:-:S04]  /*0840*/  @!P1 IMAD.WIDE.U32 R6, R4, R11, R6 ;  /* 0x0000000b04069225 */ /* 0x004fc800078e0006 */
[----:B------:R-:W-:Y:S02]  /*0850*/  @!P1 IMAD.MOV.U32 R16, RZ, RZ, R6 ;  /* 0x000000ffff109224 */ /* 0x000fe400078e0006 */
[----:B------:R-:W-:Y:S01]  /*0860*/  @!P1 IMAD.MOV.U32 R17, RZ, RZ, R7 ;  /* 0x000000ffff119224 */ /* 0x000fe200078e0007 */
[----:B------:R-:W-:Y:S06]  /*0870*/  @!P3 BRA `(.L_x_5) ;  /* 0x00000000000cb947 */ /* 0x000fec0003800000 */
[----:B------:R-:W-:Y:S01]  /*0880*/  UCGABAR_WAIT ;  /* 0x0000000000007dc7 */ /* 0x000fe20008000000 */
[----:B------:R-:W-:Y:S01]  /*0890*/  CCTL.IVALL ;  /* 0x00000000ff00798f */ /* 0x000fe20002000000 */
[----:B------:R-:W-:Y:S05]  /*08a0*/  BRA `(.L_x_6) ;  /* 0x0000000000047947 */ /* 0x000fea0003800000 */
.L_x_5:
[----:B------:R-:W-:Y:S06]  /*08b0*/  BAR.SYNC.DEFER_BLOCKING 0x0 ;  /* 0x0000000000007b1d */ /* 0x000fec0000010000 */
.L_x_6:
[----:B------:R-:W-:Y:S05]  /*08c0*/  @!P2 BRA `(.L_x_7) ;  /* 0x0000009c0064a947 */ /* 0x000fea0003800000 */
[----:B------:R-:W-:-:S13]  /*08d0*/  ISETP.GT.U32.AND P0, PT, R8, 0x1, PT ;  /* 0x000000010800780c */ /* 0x000fda0003f04070 */
[----:B0-----:R-:W-:Y:S05]  /*08e0*/  @P0 EXIT ;  /* 0x000000000000094d */ /* 0x001fea0003800000 */
[----:B------:R-:W-:Y:S01]  /*08f0*/  ULDC.64 UR4, c[0x0][0x650] ;  /* 0x0001940000047ab9 */ /* 0x000fe20000000a00 */
[----:B------:R-:W-:Y:S01]  /*0900*/  PRMT R0, RZ, 0x7610, R0 ;  /* 0x00007610ff007816 */ /* 0x000fe20000000000 */
[----:B------:R-:W-:Y:S01]  /*0910*/  IMAD.MOV.U32 R153, RZ, RZ, -0x1 ;  /* 0xffffffffff997424 */ /* 0x000fe200078e00ff */
[----:B------:R-:W-:Y:S01]  /*0920*/  ISETP.GE.U32.AND P0, PT, R16, UR4, PT ;  /* 0x0000000410007c0c */ /* 0x000fe2000bf06070 */
[----:B------:R-:W-:Y:S02]  /*0930*/  IMAD.MOV.U32 R152, RZ, RZ, -0x1 ;  /* 0xffffffffff987424 */ /* 0x000fe400078e00ff */
[----:B------:R-:W-:Y:S01]  /*0940*/  IMAD.MOV.U32 R23, RZ, RZ, -0x1 ;  /* 0xffffffffff177424 */ /* 0x000fe200078e00ff */
[----:B------:R-:W-:-:S13]  /*0950*/  ISETP.GE.U32.AND.EX P0, PT, R17, UR5, PT, P0 ;  /* 0x0000000511007c0c */ /* 0x000fda000bf06100 */
[----:B------:R-:W-:Y:S05]  /*0960*/  @P0 BRA `(.L_x_8) ;  /* 0x00000004002c0947 */ /* 0x000fea0003800000 */
[----:B------:R-:W0:Y:S01]  /*0970*/  LDC.64 R20, c[0x0][0x628] ;  /* 0x00018a00ff147b82 */ /* 0x000e220000000a00 */
[----:B------:R-:W-:Y:S02]  /*0980*/  IMAD.MOV.U32 R6, RZ, RZ, R16 ;  /* 0x000000ffff067224 */ /* 0x000fe400078e0010 */
[----:B------:R-:W-:-:S05]  /*0990*/  IMAD.MOV.U32 R7, RZ, RZ, R17 ;  /* 0x000000ffff077224 */ /* 0x000fca00078e0011 */
[----:B------:R-:W1:Y:S08]  /*09a0*/  LDC R0, c[0x0][0x630] ;  /* 0x00018c00ff007b82 */ /* 0x000e700000000800 */
[----:B------:R-:W2:Y:S01]  /*09b0*/  LDC.64 R24, c[0x0][0x620] ;  /* 0x00018800ff187b82 */ /* 0x000ea20000000a00 */
[----:B0-----:R-:W-:-:S04]  /*09c0*/  ISETP.NE.U32.AND P0, PT, R20, RZ, PT ;  /* 0x000000ff1400720c */ /* 0x001fc80003f05070 */
[----:B------:R-:W-:-:S13]  /*09d0*/  ISETP.NE.AND.EX P0, PT, R21, RZ, PT, P0 ;  /* 0x000000ff1500720c */ /* 0x000fda0003f05300 */
[----:B-12---:R-:W-:Y:S05]  /*09e0*/  @!P0 BRA `(.L_x_9) ;  /* 0x0000000000288947 */ /* 0x006fea0003800000 */
[----:B------:R-:W0:Y:S02]  /*09f0*/  LDC R13, c[0x0][0x634] ;  /* 0x00018d00ff0d7b82 */ /* 0x000e240000000800 */
[----:B0-----:R-:W-:-:S05]  /*0a00*/  IADD3 R13, P0, R16, R13, RZ ;  /* 0x0000000d100d7210 */ /* 0x001fca0007f1e0ff */
[----:B------:R-:W-:-:S04]  /*0a10*/  IMAD.X R15, RZ, RZ, R17, P0 ;  /* 0x000000ffff0f7224 */ /* 0x000fc800000e0611 */
[----:B------:R-:W-:-:S04]  /*0a20*/  IMAD.WIDE.U32 R6, R15, R20, RZ ;  /* 0x000000140f067225 */ /* 0x000fc800078e00ff */
[----:B------:R-:W-:-:S04]  /*0a30*/  IMAD.WIDE.U32 R10, P0, R13, R21, R6 ;  /* 0x000000150d0a7225 */ /* 0x000fc80007800006 */
[----:B------:R-:W-:-:S04]  /*0a40*/  IMAD.WIDE.U32 R6, R13, R20, RZ ;  /* 0x000000140d067225 */ /* 0x000fc800078e00ff */
[----:B------:R-:W-:Y:S01]  /*0a50*/  IMAD.X R13, RZ, RZ, RZ, P0 ;  /* 0x000000ffff0d7224 */ /* 0x000fe200000e06ff */
[----:B------:R-:W-:Y:S01]  /*0a60*/  IADD3 RZ, P0, R7, R10, RZ ;  /* 0x0000000a07ff7210 */ /* 0x000fe20007f1e0ff */
[----:B------:R-:W-:-:S04]  /*0a70*/  IMAD.MOV.U32 R12, RZ, RZ, R11 ;  /* 0x000000ffff0c7224 */ /* 0x000fc800078e000b */
[----:B------:R-:W-:-:S08]  /*0a80*/  IMAD.WIDE.U32.X R6, R15, R21, R12, P0 ;  /* 0x000000150f067225 */ /* 0x000fd000000e040c */
.L_x_9:
[----:B------:R-:W0:Y:S01]  /*0a90*/  LDC.64 R20, c[0x0][0x640] ;  /* 0x00019000ff147b82 */ /* 0x000e220000000a00 */
[--C-:B------:R-:W-:Y:S01]  /*0aa0*/  SHF.R.U64 R27, R6, R0, R7.reuse ;  /* 0x00000000061b7219 */ /* 0x100fe20000001207 */
[----:B------:R-:W-:Y:S01]  /*0ab0*/  IMAD R28, R9, R14, R4 ;  /* 0x0000000e091c7224 */ /* 0x000fe200078e0204 */
[----:B------:R-:W-:Y:S02]  /*0ac0*/  SHF.R.U32.HI R0, RZ, R0, R7 ;  /* 0x00000000ff007219 */ /* 0x000fe40000011607 */
[----:B------:R-:W-:-:S03]  /*0ad0*/  IADD3 R5, P0, RZ, -R27, RZ ;  /* 0x8000001bff057210 */ /* 0x000fc60007f1e0ff */
[----:B------:R-:W1:Y:S02]  /*0ae0*/  LDC R8, c[0x0][0x618] ;  /* 0x00018600ff087b82 */ /* 0x000e640000000800 */
[----:B------:R-:W-:-:S04]  /*0af0*/  IMAD.X R7, RZ, RZ, ~R0, P0 ;  /* 0x000000ffff077224 */ /* 0x000fc800000e0e00 */
[-C--:B------:R-:W-:Y:S02]  /*0b00*/  IMAD R0, R7, R24.reuse, RZ ;  /* 0x0000001807007224 */ /* 0x080fe400078e02ff */
[----:B------:R-:W2:Y:S01]  /*0b10*/  LDC R11, c[0x0][0x608] ;  /* 0x00018200ff0b7b82 */ /* 0x000ea20000000800 */
[----:B------:R-:W-:-:S04]  /*0b20*/  IMAD.WIDE.U32 R6, R5, R24, R16 ;  /* 0x0000001805067225 */ /* 0x000fc800078e0010 */
[----:B------:R-:W-:Y:S02]  /*0b30*/  IMAD R5, R5, R25, R0 ;  /* 0x0000001905057224 */ /* 0x000fe400078e0200 */
[----:B------:R-:W-:Y:S01]  /*0b40*/  IMAD.MOV.U32 R25, RZ, RZ, 0x1 ;  /* 0x00000001ff197424 */ /* 0x000fe200078e00ff */
[----:B------:R-:W3:Y:S01]  /*0b50*/  LDC R12, c[0x0][0x658] ;  /* 0x00019600ff0c7b82 */ /* 0x000ee20000000800 */
[----:B0-----:R-:W-:Y:S01]  /*0b60*/  ISETP.NE.U32.AND P0, PT, R20, RZ, PT ;  /* 0x000000ff1400720c */ /* 0x001fe20003f05070 */
[----:B------:R-:W-:Y:S02]  /*0b70*/  IMAD.IADD R5, R7, 0x1, R5 ;  /* 0x0000000107057824 */ /* 0x000fe400078e0205 */
[----:B------:R-:W-:Y:S01]  /*0b80*/  IMAD.MOV.U32 R7, RZ, RZ, -0x1 ;  /* 0xffffffffff077424 */ /* 0x000fe200078e00ff */
[----:B------:R-:W-:-:S03]  /*0b90*/  ISETP.NE.AND.EX P0, PT, R21, RZ, PT, P0 ;  /* 0x000000ff1500720c */ /* 0x000fc60003f05300 */
[----:B------:R-:W0:Y:S01]  /*0ba0*/  LDC R15, c[0x0][0x600] ;  /* 0x00018000ff0f7b82 */ /* 0x000e220000000800 */
[-CC-:B-1----:R-:W-:Y:S02]  /*0bb0*/  SHF.R.U64 R13, R6, R8.reuse, R5.reuse ;  /* 0x00000008060d7219 */ /* 0x182fe40000001205 */
[----:B------:R-:W-:-:S05]  /*0bc0*/  SHF.R.U32.HI R0, RZ, R8, R5 ;  /* 0x00000008ff007219 */ /* 0x000fca0000011605 */
[----:B------:R-:W1:Y:S01]  /*0bd0*/  LDC R23, c[0x0][0x648] ;  /* 0x00019200ff177b82 */ /* 0x000e620000000800 */
[-CC-:B--2---:R-:W-:Y:S02]  /*0be0*/  SHF.R.U64 R29, R13, R11.reuse, R0.reuse ;  /* 0x0000000b0d1d7219 */ /* 0x184fe40000001200 */
[----:B------:R-:W-:-:S05]  /*0bf0*/  SHF.R.U32.HI R5, RZ, R11, R0 ;  /* 0x0000000bff057219 */ /* 0x000fca0000011600 */
[----:B------:R-:W2:Y:S01]  /*0c00*/  LDC R24, c[0x0][0x638] ;  /* 0x00018e00ff187b82 */ /* 0x000ea20000000800 */
[-CC-:B---3--:R-:W-:Y:S02]  /*0c10*/  SHF.R.U64 R14, R29, R12.reuse, R5.reuse ;  /* 0x0000000c1d0e7219 */ /* 0x188fe40000001205 */
[-C--:B------:R-:W-:Y:S02]  /*0c20*/  SHF.L.U32 R0, R7, R12.reuse, RZ ;  /* 0x0000000c07007219 */ /* 0x080fe400000006ff */
[----:B------:R-:W-:Y:S01]  /*0c30*/  SHF.R.U32.HI R5, RZ, R12, R5 ;  /* 0x0000000cff057219 */ /* 0x000fe20000011605 */
[----:B------:R-:W-:Y:S01]  /*0c40*/  IMAD.MOV.U32 R4, RZ, RZ, R14 ;  /* 0x000000ffff047224 */ /* 0x000fe200078e000e */
[----:B------:R-:W-:Y:S01]  /*0c50*/  LOP3.LUT R10, RZ, R0, RZ, 0x33, !PT ;  /* 0x00000000ff0a7212 */ /* 0x000fe200078e33ff */
[----:B------:R-:W3:Y:S01]  /*0c60*/  LDC R26, c[0x0][0x610] ;  /* 0x00018400ff1a7b82 */ /* 0x000ee20000000800 */
[----:B------:R-:W-:Y:S05]  /*0c70*/  @!P0 BRA `(.L_x_10) ;  /* 0x0000000000288947 */ /* 0x000fea0003800000 */
[----:B------:R-:W4:Y:S02]  /*0c80*/  LDC R9, c[0x0][0x64c] ;  /* 0x00019300ff097b82 */ /* 0x000f240000000800 */
[----:B----4-:R-:W-:-:S05]  /*0c90*/  IADD3 R9, P0, R14, R9, RZ ;  /* 0x000000090e097210 */ /* 0x010fca0007f1e0ff */
        /* <DEDUP_REMOVED lines=8> */
.L_x_10:
[----:B-1----:R-:W-:Y:S01]  /*0d20*/  SHF.R.U64 R4, R4, R23, R5 ;  /* 0x0000001704047219 */ /* 0x002fe20000001205 */
[----:B0-----:R-:W-:Y:S01]  /*0d30*/  VIADD R6, R15, 0xffffffff ;  /* 0xffffffff0f067836 */ /* 0x001fe20000000000 */
[----:B------:R-:W-:Y:S01]  /*0d40*/  SHF.L.U32 R0, R25, R12, RZ ;  /* 0x0000000c19007219 */ /* 0x000fe200000006ff */
[----:B------:R-:W-:Y:S01]  /*0d50*/  IMAD.MOV.U32 R23, RZ, RZ, R27 ;  /* 0x000000ffff177224 */ /* 0x000fe200078e001b */
[----:B------:R-:W-:Y:S01]  /*0d60*/  LOP3.LUT R5, R29, R10, RZ, 0xc0, !PT ;  /* 0x0000000a1d057212 */ /* 0x000fe200078ec0ff */
[----:B------:R-:W-:Y:S01]  /*0d70*/  IMAD.MOV R7, RZ, RZ, -R4 ;  /* 0x000000ffff077224 */ /* 0x000fe200078e0a04 */
[----:B------:R-:W-:Y:S02]  /*0d80*/  SEL R3, R3, R28, !P1 ;  /* 0x0000001c03037207 */ /* 0x000fe40004800000 */
[----:B------:R-:W-:Y:S01]  /*0d90*/  LOP3.LUT R6, R13, R6, RZ, 0xc0, !PT ;  /* 0x000000060d067212 */ /* 0x000fe200078ec0ff */
[----:B------:R-:W-:Y:S02]  /*0da0*/  IMAD R4, R0, R4, R5 ;  /* 0x0000000400047224 */ /* 0x000fe400078e0205 */
[----:B--2---:R-:W-:-:S02]  /*0db0*/  IMAD R0, R7, R24, R14 ;  /* 0x0000001807007224 */ /* 0x004fc400078e020e */
[----:B---3--:R-:W-:Y:S02]  /*0dc0*/  IMAD R3, R4, R26, R3 ;  /* 0x0000001a04037224 */ /* 0x008fe400078e0203 */
[----:B------:R-:W-:Y:S02]  /*0dd0*/  IMAD.MOV.U32 R5, RZ, RZ, 0x1 ;  /* 0x00000001ff057424 */ /* 0x000fe400078e00ff */
[----:B------:R-:W-:-:S03]  /*0de0*/  IMAD R4, R0, R15, R6 ;  /* 0x0000000f00047224 */ /* 0x000fc600078e0206 */
[----:B------:R-:W-:Y:S02]  /*0df0*/  PRMT R0, R5, 0x7610, R0 ;  /* 0x0000761005007816 */ /* 0x000fe40000000000 */
[----:B------:R-:W-:Y:S02]  /*0e00*/  SEL R152, R4, R3, !P1 ;  /* 0x0000000304987207 */ /* 0x000fe40004800000 */
[----:B------:R-:W-:-:S07]  /*0e10*/  SEL R153, R3, R4, !P1 ;  /* 0x0000000403997207 */ /* 0x000fce0004800000 */
.L_x_8:
[----:B------:R-:W-:-:S08]  /*0e20*/  NOP ;  /* 0x0000000000007918 */ /* 0x000fd00000000000 */
[----:B------:R-:W0:Y:S02]  /*0e30*/  USETMAXREG.TRY_ALLOC.CTAPOOL UP0, 0xe8 ;  /* 0x000000e8000079c8 */ /* 0x000e240008000600 */
[----:B0-----:R-:W-:-:S13]  /*0e40*/  PLOP3.LUT P0, PT, PT, PT, UP0, 0x80, 0x0 ;  /* 0x000000000000781c */ /* 0x001fda0003f0f008 */
[----:B------:R-:W-:Y:S05]  /*0e50*/  @!P0 BRA `(.L_x_8) ;  /* 0xfffffffc00f08947 */ /* 0x000fea000383ffff */
[----:B------:R-:W-:Y:S01]  /*0e60*/  ULDC.64 UR4, c[0x0][0x598] ;  /* 0x0001660000047ab9 */ /* 0x000fe20000000a00 */
[----:B------:R-:W-:Y:S01]  /*0e70*/  ULDC.64 UR36, c[0x0][0x208] ;  /* 0x0000820000247ab9 */ /* 0x000fe20000000a00 */
[----:B------:R-:W-:-:S04]  /*0e80*/  ISETP.NE.U32.AND P0, PT, RZ, UR4, PT ;  /* 0x00000004ff007c0c */ /* 0x000fc8000bf05070 */
[----:B------:R-:W-:-:S13]  /*0e90*/  ISETP.NE.AND.EX P0, PT, RZ, UR5, PT, P0 ;  /* 0x00000005ff007c0c */ /* 0x000fda000bf05300 */
[----:B------:R-:W-:Y:S05]  /*0ea0*/  @!P0 BRA `(.L_x_11) ;  /* 0x00000000001c8947 */ /* 0x000fea0003800000 */
[----:B------:R-:W0:Y:S02]  /*0eb0*/  LDC.64 R4, c[0x0][0x598] ;  /* 0x00016600ff047b82 */ /* 0x000e240000000a00 */
[----:B0-----:R-:W2:Y:S02]  /*0ec0*/  LDG.E.64 R4, desc[UR36][R4.64] ;  /* 0x0000002404047981 */ /* 0x001ea4000c1e1b00 */
[----:B--2---:R-:W-:-:S04]  /*0ed0*/  ISETP.NE.U32.AND P0, PT, R4, RZ, PT ;  /* 0x000000ff0400720c */ /* 0x004fc80003f05070 */
[----:B------:R-:W-:-:S13]  /*0ee0*/  ISETP.NE.AND.EX P0, PT, R5, RZ, PT, P0 ;  /* 0x000000ff0500720c */ /* 0x000fda0003f05300 */
[----:B------:R-:W-:Y:S05]  /*0ef0*/  @!P0 BRA `(.L_x_11) ;  /* 0x0000000000088947 */ /* 0x000fea0003800000 */
[----:B------:R0:W5:Y:S01]  /*0f00*/  LD.E R154, desc[UR36][R4.64] ;  /* 0x00000024049a7980 */ /* 0x000162000c101900 */
[----:B------:R-:W-:Y:S05]  /*0f10*/  BRA `(.L_x_12) ;  /* 0x0000000000247947 */ /* 0x000fea0003800000 */
.L_x_11:
[----:B------:R-:W-:Y:S02]  /*0f20*/  ULDC.64 UR4, c[0x0][0x588] ;  /* 0x0001620000047ab9 */ /* 0x000fe40000000a00 */
[----:B------:R-:W-:-:S04]  /*0f30*/  ISETP.NE.U32.AND P0, PT, RZ, UR4, PT ;  /* 0x00000004ff007c0c */ /* 0x000fc8000bf05070 */
[----:B------:R-:W-:-:S13]  /*0f40*/  ISETP.NE.AND.EX P0, PT, RZ, UR5, PT, P0 ;  /* 0x00000005ff007c0c */ /* 0x000fda000bf05300 */
[----:B------:R-:W-:Y:S05]  /*0f50*/  @!P0 BRA `(.L_x_13) ;  /* 0x00000000000c8947 */ /* 0x000fea0003800000 */
[----:B------:R-:W0:Y:S02]  /*0f60*/  LDC.64 R154, c[0x0][0x588] ;  /* 0x00016200ff9a7b82 */ /* 0x000e240000000a00 */
[----:B0-----:R1:W5:Y:S01]  /*0f70*/  LDG.E R154, desc[UR36][R154.64] ;  /* 0x000000249a9a7981 */ /* 0x001362000c1e1900 */
[----:B------:R-:W-:Y:S05]  /*0f80*/  BRA `(.L_x_12) ;  /* 0x0000000000087947 */ /* 0x000fea0003800000 */
.L_x_13:
[----:B------:R-:W-:Y:S02]  /*0f90*/  ULDC UR4, c[0x0][0x580] ;  /* 0x0001600000047ab9 */ /* 0x000fe40000000800 */
[----:B------:R-:W-:-:S07]  /*0fa0*/  IMAD.U32 R154, RZ, RZ, UR4 ;  /* 0x00000004ff9a7e24 */ /* 0x000fce000f8e00ff */
.L_x_12:
[----:B------:R-:W-:Y:S02]  /*0fb0*/  ULDC.64 UR4, c[0x0][0x5a0] ;  /* 0x0001680000047ab9 */ /* 0x000fe40000000a00 */
[----:B------:R-:W-:-:S04]  /*0fc0*/  ISETP.NE.U32.AND P0, PT, RZ, UR4, PT ;  /* 0x00000004ff007c0c */ /* 0x000fc8000bf05070 */
[----:B------:R-:W-:-:S13]  /*0fd0*/  ISETP.NE.AND.EX P0, PT, RZ, UR5, PT, P0 ;  /* 0x00000005ff007c0c */ /* 0x000fda000bf05300 */
[----:B------:R-:W-:Y:S05]  /*0fe0*/  @!P0 BRA `(.L_x_14) ;  /* 0x00000000001c8947 */ /* 0x000fea0003800000 */
[----:B0-----:R-:W0:Y:S02]  /*0ff0*/  LDC.64 R4, c[0x0][0x5a0] ;  /* 0x00016800ff047b82 */ /* 0x001e240000000a00 */
[----:B0-----:R-:W2:Y:S02]  /*1000*/  LDG.E.64 R4, desc[UR36][R4.64] ;  /* 0x0000002404047981 */ /* 0x001ea4000c1e1b00 */
[----:B--2---:R-:W-:-:S04]  /*1010*/  ISETP.NE.U32.AND P0, PT, R4, RZ, PT ;  /* 0x000000ff0400720c */ /* 0x004fc80003f05070 */
[----:B------:R-:W-:-:S13]  /*1020*/  ISETP.NE.AND.EX P0, PT, R5, RZ, PT, P0 ;  /* 0x000000ff0500720c */ /* 0x000fda0003f05300 */
[----:B------:R-:W-:Y:S05]  /*1030*/  @!P0 BRA `(.L_x_14) ;  /* 0x0000000000088947 */ /* 0x000fea0003800000 */
[----:B-1----:R0:W5:Y:S01]  /*1040*/  LD.E R155, desc[UR36][R4.64] ;  /* 0x00000024049b7980 */ /* 0x002162000c101900 */
[----:B------:R-:W-:Y:S05]  /*1050*/  BRA `(.L_x_15) ;  /* 0x0000000000247947 */ /* 0x000fea0003800000 */
.L_x_14:
[----:B------:R-:W-:Y:S02]  /*1060*/  ULDC.64 UR4, c[0x0][0x590] ;  /* 0x0001640000047ab9 */ /* 0x000fe40000000a00 */
[----:B------:R-:W-:-:S04]  /*1070*/  ISETP.NE.U32.AND P0, PT, RZ, UR4, PT ;  /* 0x00000004ff007c0c */ /* 0x000fc8000bf05070 */
[----:B------:R-:W-:-:S13]  /*1080*/  ISETP.NE.AND.EX P0, PT, RZ, UR5, PT, P0 ;  /* 0x00000005ff007c0c */ /* 0x000fda000bf05300 */
[----:B------:R-:W-:Y:S05]  /*1090*/  @!P0 BRA `(.L_x_16) ;  /* 0x00000000000c8947 */ /* 0x000fea0003800000 */
[----:B0-----:R-:W1:Y:S02]  /*10a0*/  LDC.64 R4, c[0x0][0x590] ;  /* 0x00016400ff047b82 */ /* 0x001e640000000a00 */
[----:B-1----:R1:W5:Y:S01]  /*10b0*/  LDG.E R155, desc[UR36][R4.64] ;  /* 0x00000024049b7981 */ /* 0x002362000c1e1900 */
[----:B------:R-:W-:Y:S05]  /*10c0*/  BRA `(.L_x_15) ;  /* 0x0000000000087947 */ /* 0x000fea0003800000 */
.L_x_16:
[----:B------:R-:W-:Y:S02]  /*10d0*/  ULDC UR4, c[0x0][0x584] ;  /* 0x0001610000047ab9 */ /* 0x000fe40000000800 */
[----:B-1----:R-:W-:-:S07]  /*10e0*/  IMAD.U32 R155, RZ, RZ, UR4 ;  /* 0x00000004ff9b7e24 */ /* 0x002fce000f8e00ff */
.L_x_15:
[----:B------:R-:W-:-:S13]  /*10f0*/  LOP3.LUT P0, RZ, R0, 0xff, RZ, 0xc0, !PT ;  /* 0x000000ff00ff7812 */ /* 0x000fda000780c0ff */
[----:B------:R-:W-:Y:S05]  /*1100*/  @!P0 EXIT ;  /* 0x000000000000894d */ /* 0x000fea0003800000 */
[----:B------:R-:W-:Y:S01]  /*1110*/  ULDC UR4, c[0x0][0x28c] ;  /* 0x0000a30000047ab9 */ /* 0x000fe20000000800 */
[----:B------:R-:W-:Y:S01]  /*1120*/  LOP3.LUT R157, R19, 0x1, RZ, 0xfc, !PT ;  /* 0x00000001139d7812 */ /* 0x000fe200078efcff */
[----:B------:R-:W-:Y:S01]  /*1130*/  UIADD3 UR4, UR4, 0x7f, URZ ;  /* 0x0000007f04047890 */ /* 0x000fe2000fffe03f */
[----:B------:R-:W-:Y:S01]  /*1140*/  UMOV UR38, URZ ;  /* 0x0000003f00267c82 */ /* 0x000fe20008000000 */
[----:B------:R-:W-:Y:S02]  /*1150*/  UMOV UR39, URZ ;  /* 0x0000003f00277c82 */ /* 0x000fe40008000000 */
[----:B------:R-:W-:-:S04]  /*1160*/  USHF.R.S32.HI UR5, URZ, 0x1f, UR4 ;  /* 0x0000001f3f057899 */ /* 0x000fc80008011404 */
[----:B------:R-:W-:-:S04]  /*1170*/  ULEA.HI UR5, UR5, UR4, URZ, 0x7 ;  /* 0x0000000405057291 */ /* 0x000fc8000f8f383f */
[----:B------:R-:W-:-:S12]  /*1180*/  USHF.R.S32.HI UR40, URZ, 0x7, UR5 ;  /* 0x000000073f287899 */ /* 0x000fd80008011405 */
.L_x_290:
[----:B------:R-:W-:Y:S01]  /*1190*/  LOP3.LUT R0, R18, 0x80, RZ, 0xc0, !PT ;  /* 0x0000008012007812 */ /* 0x000fe200078ec0ff */
[----:B--2---:R-:W2:Y:S01]  /*11a0*/  S2UR UR7, SR_CgaCtaId ;  /* 0x00000000000779c3 */ /* 0x004ea20000008800 */
[----:B------:R-:W-:Y:S02]  /*11b0*/  UMOV UR6, 0x400 ;  /* 0x0000040000067882 */ /* 0x000fe40000000000 */
[----:B------:R-:W-:-:S06]  /*11c0*/  SHF.R.U32.HI R0, RZ, 0x7, R0 ;  /* 0x00000007ff007819 */ /* 0x000fcc0000011600 */
[----:B---3--:R-:W3:Y:S01]  /*11d0*/  SHFL.IDX PT, R0, R0, RZ, 0x1f ;  /* 0x00001fff00007589 */ /* 0x008ee200000e0000 */
[----:B--2---:R-:W-:Y:S01]  /*11e0*/  ULEA UR6, UR7, UR6, 0x18 ;  /* 0x0000000607067291 */ /* 0x004fe2000f8ec03f */
[----:B---3--:R-:W-:-:S13]  /*11f0*/  R2UR UR4, R0 ;  /* 0x00000000000472ca */ /* 0x008fda00000e0000 */
[----:B------:R-:W-:-:S04]  /*1200*/  ULEA.HI UR5, UR4, UR4, URZ, 0x1 ;  /* 0x0000000404057291 */ /* 0x000fc8000f8f083f */
[----:B------:R-:W-:-:S04]  /*1210*/  ULOP3.LUT UR5, UR5, 0x7fffe, URZ, 0xc0, !UPT ;  /* 0x0007fffe05057892 */ /* 0x000fc8000f8ec03f */
[----:B------:R-:W-:-:S03]  /*1220*/  UIADD3 UR5, UR4, -UR5, URZ ;  /* 0x8000000504057290 */ /* 0x000fc6000fffe03f */
[----:B------:R-:W-:Y:S01]  /*1230*/  ULDC UR4, c[0x0][0x28c] ;  /* 0x0000a30000047ab9 */ /* 0x000fe20000000800 */
[----:B------:R-:W-:Y:S01]  /*1240*/  ULEA UR5, UR5, UR6, 0xd ;  /* 0x0000000605057291 */ /* 0x000fe2000f8e683f */
[----:B------:R-:W-:-:S03]  /*1250*/  ISETP.LT.AND P0, PT, RZ, UR4, PT ;  /* 0x00000004ff007c0c */ /* 0x000fc6000bf01270 */
[----:B------:R-:W-:-:S04]  /*1260*/  UIADD3 UR5, UR5, 0x100, URZ ;  /* 0x0000010005057890 */ /* 0x000fc8000fffe03f */
[----:B------:R-:W-:-:S04]  /*1270*/  USHF.R.U32.HI UR5, URZ, 0x4, UR5 ;  /* 0x000000043f057899 */ /* 0x000fc80008011605 */
[----:B------:R-:W-:Y:S02]  /*1280*/  ULOP3.LUT UR41, UR5, 0x3fff, URZ, 0xc0, !UPT ;  /* 0x00003fff05297892 */ /* 0x000fe4000f8ec03f */
[----:B-1----:R-:W-:Y:S10]  /*1290*/  @P0 BRA `(.L_x_17) ;  /* 0x0000000000400947 */ /* 0x002ff40003800000 */
[----:B------:R-:W-:Y:S01]  /*12a0*/  MOV R0, 0x0 ;  /* 0x0000000000007802 */ /* 0x000fe20000000f00 */
[----:B------:R-:W-:Y:S01]  /*12b0*/  ULDC.64 UR4, c[0x4][0x68] ;  /* 0x01001a0000047ab9 */ /* 0x000fe20000000a00 */
[----:B------:R-:W-:Y:S01]  /*12c0*/  ULDC.64 UR6, c[0x4][0x8] ;  /* 0x0100020000067ab9 */ /* 0x000fe20000000a00 */
[----:B01----:R-:W-:Y:S01]  /*12d0*/  IMAD.U32 R4, RZ, RZ, UR4 ;  /* 0x00000004ff047e24 */ /* 0x003fe2000f8e00ff */
[----:B------:R0:W1:Y:S01]  /*12e0*/  LDC.64 R14, c[0x4][R0] ;  /* 0x01000000000e7b82 */ /* 0x0000620000000a00 */
[----:B------:R-:W-:Y:S01]  /*12f0*/  IMAD.U32 R5, RZ, RZ, UR5 ;  /* 0x00000005ff057e24 */ /* 0x000fe2000f8e00ff */
[----:B------:R-:W-:Y:S01]  /*1300*/  ULDC.64 UR4, c[0x4][0x70] ;  /* 0x01001c0000047ab9 */ /* 0x000fe20000000a00 */
[----:B------:R-:W-:Y:S02]  /*1310*/  IMAD.U32 R10, RZ, RZ, UR6 ;  /* 0x00000006ff0a7e24 */ /* 0x000fe4000f8e00ff */
[----:B------:R-:W-:Y:S02]  /*1320*/  IMAD.U32 R6, RZ, RZ, UR4 ;  /* 0x00000004ff067e24 */ /* 0x000fe4000f8e00ff */
[----:B------:R-:W-:-:S02]  /*1330*/  IMAD.U32 R7, RZ, RZ, UR5 ;  /* 0x00000005ff077e24 */ /* 0x000fc4000f8e00ff */
[----:B------:R-:W-:Y:S02]  /*1340*/  IMAD.U32 R11, RZ, RZ, UR7 ;  /* 0x00000007ff0b7e24 */ /* 0x000fe4000f8e00ff */
[----:B------:R-:W-:Y:S02]  /*1350*/  IMAD.MOV.U32 R8, RZ, RZ, 0x1e1 ;  /* 0x000001e1ff087424 */ /* 0x000fe400078e00ff */
[----:B------:R-:W-:Y:S02]  /*1360*/  IMAD.MOV.U32 R12, RZ, RZ, 0x1 ;  /* 0x00000001ff0c7424 */ /* 0x000fe400078e00ff */
[----:B0-----:R-:W-:-:S07]  /*1370*/  IMAD.MOV.U32 R13, RZ, RZ, RZ ;  /* 0x000000ffff0d7224 */ /* 0x001fce00078e00ff */
[----:B------:R-:W-:-:S07]  /*1380*/  LEPC R20, `(.L_x_17) ;  /* 0x000000001014794e */ /* 0x000fce0000000000 */
[----:B-1---5:R-:W-:Y:S05]  /*1390*/  CALL.ABS.NOINC R14 ;  /* 0x000000000e007343 */ /* 0x022fea0003c00000 */
.L_x_17:
[----:B------:R-:W-:-:S13]  /*13a0*/  ISETP.NE.AND P0, PT, R157, 0x3, PT ;  /* 0x000000039d00780c */ /* 0x000fda0003f05270 */
[----:B------:R-:W-:Y:S05]  /*13b0*/  @!P0 BRA `(.L_x_18) ;  /* 0x0000000000048947 */ /* 0x000fea0003800000 */
[----:B------:R-:W-:Y:S01]  /*13c0*/  BPT.TRAP 0x1 ;  /* 0x000000040000795c */ /* 0x000fe20000300000 */
.L_x_18:
[----:B------:R-:W2:Y:S01]  /*13d0*/  S2UR UR5, SR_CgaCtaId ;  /* 0x00000000000579c3 */ /* 0x000ea20000008800 */
[----:B------:R-:W-:Y:S01]  /*13e0*/  UMOV UR4, 0x400 ;  /* 0x0000040000047882 */ /* 0x000fe20000000000 */
[----:B------:R-:W-:Y:S02]  /*13f0*/  IMAD.U32 R0, RZ, RZ, UR38 ;  /* 0x00000026ff007e24 */ /* 0x000fe4000f8e00ff */
[----:B------:R-:W-:-:S03]  /*1400*/  IMAD.U32 R3, RZ, RZ, UR39 ;  /* 0x00000027ff037e24 */ /* 0x000fc6000f8e00ff */
[----:B------:R-:W-:Y:S01]  /*1410*/  SHF.L.U32 R0, R0, 0x1f, RZ ;  /* 0x0000001f00007819 */ /* 0x000fe200000006ff */
[----:B--2---:R-:W-:-:S06]  /*1420*/  ULEA UR4, UR5, UR4, 0x18 ;  /* 0x0000000405047291 */ /* 0x004fcc000f8ec03f */
[----:B------:R-:W-:-:S04]  /*1430*/  IMAD.U32 R6, RZ, RZ, UR4 ;  /* 0x00000004ff067e24 */ /* 0x000fc8000f8e00ff */
[----:B------:R-:W-:-:S04]  /*1440*/  IMAD R3, R3, 0x8, R6 ;  /* 0x0000000803037824 */ /* 0x000fc800078e0206 */
[----:B------:R2:W3:Y:S01]  /*1450*/  SYNCS.PHASECHK.TRANS64.TRYWAIT P1, [R3+URZ], R0 ;  /* 0x00000000030075a7 */ /* 0x0004e2000802017f */
[----:B------:R-:W-:Y:S05]  /*1460*/  @!P0 BRA `(.L_x_19) ;  /* 0x0000000000048947 */ /* 0x000fea0003800000 */
[----:B------:R-:W-:Y:S01]  /*1470*/  BPT.TRAP 0x1 ;  /* 0x000000040000795c */ /* 0x000fe20000300000 */
.L_x_19:
[----:B---3--:R-:W-:Y:S05]  /*1480*/  @P1 BRA `(.L_x_20) ;  /* 0x0000000000081947 */ /* 0x008fea0003800000 */
[----:B------:R-:W3:Y:S02]  /*1490*/  SYNCS.PHASECHK.TRANS64.TRYWAIT P1, [R3+URZ], R0 ;  /* 0x00000000030075a7 */ /* 0x000ee4000802017f */
[----:B---3--:R-:W-:Y:S05]  /*14a0*/  @!P1 BRA `(.L_x_21) ;  /* 0x000000a800089947 */ /* 0x008fea0003800000 */
.L_x_20:
[----:B------:R-:W-:-:S04]  /*14b0*/  UISETP.LT.AND UP0, UPT, UR40, 0x1, UPT ;  /* 0x000000012800788c */ /* 0x000fc8000bf01270 */
[----:B------:R-:W-:-:S06]  /*14c0*/  USEL UR4, UR40, 0x1, UP0 ;  /* 0x0000000128047887 */ /* 0x000fcc0008000000 */
[----:B--23--:R-:W-:Y:S01]  /*14d0*/  IMAD.U32 R0, RZ, RZ, UR4 ;  /* 0x00000004ff007e24 */ /* 0x00cfe2000f8e00ff */
[----:B------:R-:W-:Y:S05]  /*14e0*/  WARPSYNC.ALL ;  /* 0x0000000000007948 */ /* 0x000fea0003800000 */
[----:B------:R-:W-:-:S04]  /*14f0*/  IADD3 R0, -R0, UR40, RZ ;  /* 0x0000002800007c10 */ /* 0x000fc8000fffe1ff */
[----:B------:R-:W-:Y:S02]  /*1500*/  ISETP.GE.AND P1, PT, R0, 0x1, PT ;  /* 0x000000010000780c */ /* 0x000fe40003f26270 */
[----:B------:R-:W-:Y:S01]  /*1510*/  R2UR UR4, R6 ;  /* 0x00000000060472ca */ /* 0x000fe200000e0000 */
[----:B------:R-:W-:Y:S01]  /*1520*/  WARPGROUP.ARRIVE ;  /* 0x00000000000079c5 */ /* 0x000fe20000000000 */
[----:B------:R-:W-:Y:S01]  /*1530*/  UMOV UR9, 0x40000040 ;  /* 0x4000004000097882 */ /* 0x000fe20000000000 */
[----:B------:R-:W-:-:S10]  /*1540*/  UMOV UR11, 0x40000040 ;  /* 0x40000040000b7882 */ /* 0x000fd40000000000 */
[----:B------:R-:W-:-:S04]  /*1550*/  UIADD3 UR4, UR4, 0x20100, URZ ;  /* 0x0002010004047890 */ /* 0x000fc8000fffe03f */
[----:B------:R-:W-:-:S04]  /*1560*/  USHF.R.U32.HI UR4, URZ, 0x4, UR4 ;  /* 0x000000043f047899 */ /* 0x000fc80008011604 */
[----:B------:R-:W-:Y:S02]  /*1570*/  ULOP3.LUT UR5, UR4, 0x3fff, URZ, 0xc0, !UPT ;  /* 0x00003fff04057892 */ /* 0x000fe4000f8ec03f */
[----:B------:R-:W-:Y:S02]  /*1580*/  ULOP3.LUT UR4, UR41, 0x10000, URZ, 0xfc, !UPT ;  /* 0x0001000029047892 */ /* 0x000fe4000f8efc3f */
[----:B------:R-:W-:Y:S02]  /*1590*/  ULOP3.LUT UR5, UR5, 0x10000, URZ, 0xfc, !UPT ;  /* 0x0001000005057892 */ /* 0x000fe4000f8efc3f */
[----:B------:R-:W-:Y:S02]  /*15a0*/  ULEA UR6, UR39, UR4, 0xb ;  /* 0x0000000427067291 */ /* 0x000fe4000f8e583f */
[----:B------:R-:W-:-:S05]  /*15b0*/  ULEA UR7, UR39, UR5, 0xc ;  /* 0x0000000527077291 */ /* 0x000fca000f8e603f */
[----:B------:R-:W-:Y:S02]  /*15c0*/  UMOV UR8, UR6 ;  /* 0x0000000600087c82 */ /* 0x000fe40008000000 */
[----:B------:R-:W-:Y:S02]  /*15d0*/  UMOV UR10, UR7 ;  /* 0x00000007000a7c82 */ /* 0x000fe40008000000 */
[----:B------:R-:W-:Y:S01]  /*15e0*/  HGMMA.64x256x16.F32.BF16 R24, gdesc[UR8], RZ, !UPT, gsb0 ;  /* 0x03e00000081879f0 */ /* 0x000fe2000c0018ff */
[----:B------:R-:W-:Y:S02]  /*15f0*/  UIADD3 UR8, UR6, 0x2, URZ ;  /* 0x0000000206087890 */ /* 0x000fe4000fffe03f */
[----:B------:R-:W-:Y:S01]  /*1600*/  UIADD3 UR10, UR7, 0x2, URZ ;  /* 0x00000002070a7890 */ /* 0x000fe2000fffe03f */
[----:B------:R-:W-:Y:S01]  /*1610*/  UMOV UR9, 0x40000040 ;  /* 0x4000004000097882 */ /* 0x000fe20000000000 */
[----:B------:R-:W-:Y:S01]  /*1620*/  UMOV UR11, 0x40000040 ;  /* 0x40000040000b7882 */ /* 0x000fe20000000000 */
[----:B------:R-:W-:-:S02]  /*1630*/  WARPGROUP.DEPBAR.LE gsb0, 0x0 ;  /* 0x00008000000079c5 */ /* 0x000fc40000010000 */
[----:B------:R-:W-:-:S15]  /*1640*/  WARPGROUP.ARRIVE ;  /* 0x00000000000079c5 */ /* 0x000fde0000000000 */
[----:B------:R-:W-:-:S05]  /*1650*/  NOP ;  /* 0x0000000000007918 */ /* 0x000fca0000000000 */
[----:B------:R-:W-:Y:S01]  /*1660*/  HGMMA.64x256x16.F32.BF16 R24, gdesc[UR8], R24, gsb0 ;  /* 0x03e00000081879f0 */ /* 0x000fe20008001818 */
[----:B------:R-:W-:Y:S02]  /*1670*/  UIADD3 UR8, UR6, 0x4, URZ ;  /* 0x0000000406087890 */ /* 0x000fe4000fffe03f */
[----:B------:R-:W-:Y:S01]  /*1680*/  UIADD3 UR10, UR7, 0x4, URZ ;  /* 0x00000004070a7890 */ /* 0x000fe2000fffe03f */
[----:B------:R-:W-:Y:S01]  /*1690*/  UMOV UR9, 0x40000040 ;  /* 0x4000004000097882 */ /* 0x000fe20000000000 */
[----:B------:R-:W-:Y:S01]  /*16a0*/  UMOV UR11, 0x40000040 ;  /* 0x40000040000b7882 */ /* 0x000fe20000000000 */
[----:B------:R-:W-:Y:S02]  /*16b0*/  WARPGROUP.DEPBAR.LE gsb0, 0x0 ;  /* 0x00008000000079c5 */ /* 0x000fe40000010000 */
        /* <DEDUP_REMOVED lines=42> */
[----:B------:R-:W-:Y:S03]  /*1960*/  HGMMA.64x256x16.F32.BF16 R24, gdesc[UR8], R24, gsb0 ;  /* 0x03e00000081879f0 */ /* 0x000fe60008001818 */
[----:B------:R-:W-:Y:S02]  /*1970*/  WARPGROUP.DEPBAR.LE gsb0, 0x0 ;  /* 0x00008000000079c5 */ /* 0x000fe40000010000 */
[----:B------:R-:W-:Y:S05]  /*1980*/  @!P1 BRA `(.L_x_22) ;  /* 0x0000000400b09947 */ /* 0x000fea0003800000 */
[----:B------:R-:W-:Y:S02]  /*1990*/  UIADD3 UR6, UR39, 0x1, URZ ;  /* 0x0000000127067890 */ /* 0x000fe4000fffe03f */
[----:B------:R-:W-:Y:S02]  /*19a0*/  IMAD.U32 R3, RZ, RZ, UR39 ;  /* 0x00000027ff037e24 */ /* 0x000fe4000f8e00ff */
[----:B------:R-:W-:-:S04]  /*19b0*/  UISETP.NE.AND UP0, UPT, UR6, 0x4, UPT ;  /* 0x000000040600788c */ /* 0x000fc8000bf05270 */
[----:B------:R-:W-:Y:S02]  /*19c0*/  USEL UR7, URZ, 0x1, UP0 ;  /* 0x000000013f077887 */ /* 0x000fe40008000000 */
[----:B------:R-:W-:Y:S02]  /*19d0*/  USEL UR6, UR6, URZ, UP0 ;  /* 0x0000003f06067287 */ /* 0x000fe40008000000 */
[----:B------:R-:W-:-:S06]  /*19e0*/  ULOP3.LUT UR7, UR38, UR7, URZ, 0x3c, !UPT ;  /* 0x0000000726077292 */ /* 0x000fcc000f8e3c3f */
[----:B------:R-:W-:-:S07]  /*19f0*/  IMAD.U32 R7, RZ, RZ, UR7 ;  /* 0x00000007ff077e24 */ /* 0x000fce000f8e00ff */
.L_x_29:
[----:B------:R-:W-:Y:S05]  /*1a00*/  @!P0 BRA `(.L_x_23) ;  /* 0x0000000000048947 */ /* 0x000fea0003800000 */
[----:B------:R-:W-:Y:S01]  /*1a10*/  BPT.TRAP 0x1 ;  /* 0x000000040000795c */ /* 0x000fe20000300000 */
.L_x_23:
[----:B------:R-:W2:Y:S01]  /*1a20*/  S2UR UR8, SR_CgaCtaId ;  /* 0x00000000000879c3 */ /* 0x000ea20000008800 */
[----:B------:R-:W-:Y:S01]  /*1a30*/  UMOV UR7, 0x400 ;  /* 0x0000040000077882 */ /* 0x000fe20000000000 */
[----:B01----:R-:W-:Y:S01]  /*1a40*/  IMAD.U32 R5, RZ, RZ, UR6 ;  /* 0x00000006ff057e24 */ /* 0x003fe2000f8e00ff */
[----:B------:R-:W-:Y:S01]  /*1a50*/  SHF.L.U32 R4, R7, 0x1f, RZ ;  /* 0x0000001f07047819 */ /* 0x000fe200000006ff */
[----:B--2---:R-:W-:-:S06]  /*1a60*/  ULEA UR7, UR8, UR7, 0x18 ;  /* 0x0000000708077291 */ /* 0x004fcc000f8ec03f */
[----:B------:R-:W-:-:S04]  /*1a70*/  IMAD.U32 R6, RZ, RZ, UR7 ;  /* 0x00000007ff067e24 */ /* 0x000fc8000f8e00ff */
[----:B------:R-:W-:-:S04]  /*1a80*/  IMAD R5, R5, 0x8, R6 ;  /* 0x0000000805057824 */ /* 0x000fc800078e0206 */
[----:B------:R0:W1:Y:S01]  /*1a90*/  SYNCS.PHASECHK.TRANS64.TRYWAIT P1, [R5+URZ], R4 ;  /* 0x00000004050075a7 */ /* 0x000062000802017f */
[----:B------:R-:W-:Y:S05]  /*1aa0*/  @!P0 BRA `(.L_x_24) ;  /* 0x0000000000048947 */ /* 0x000fea0003800000 */
[----:B------:R-:W-:Y:S01]  /*1ab0*/  BPT.TRAP 0x1 ;  /* 0x000000040000795c */ /* 0x000fe20000300000 */
.L_x_24:
[----:B-1----:R-:W-:Y:S05]  /*1ac0*/  @P1 BRA `(.L_x_25) ;  /* 0x0000000000081947 */ /* 0x002fea0003800000 */
[----:B------:R-:W1:Y:S02]  /*1ad0*/  SYNCS.PHASECHK.TRANS64.TRYWAIT P1, [R5+URZ], R4 ;  /* 0x00000004050075a7 */ /* 0x000e64000802017f */
[----:B-1----:R-:W-:Y:S05]  /*1ae0*/  @!P1 BRA `(.L_x_26) ;  /* 0x000000a0008c9947 */ /* 0x002fea0003800000 */
.L_x_25:
[----:B------:R-:W-:Y:S01]  /*1af0*/  ULEA UR7, UR6, UR4, 0xb ;  /* 0x0000000406077291 */ /* 0x000fe2000f8e583f */
[----:B------:R-:W-:Y:S01]  /*1b00*/  WARPGROUP.ARRIVE ;  /* 0x00000000000079c5 */ /* 0x000fe20000000000 */
[----:B------:R-:W-:Y:S01]  /*1b10*/  ULEA UR12, UR6, UR5, 0xc ;  /* 0x00000005060c7291 */ /* 0x000fe2000f8e603f */
[----:B------:R-:W-:Y:S01]  /*1b20*/  UMOV UR9, 0x40000040 ;  /* 0x4000004000097882 */ /* 0x000fe20000000000 */
[----:B------:R-:W-:-:S03]  /*1b30*/  UMOV UR11, 0x40000040 ;  /* 0x40000040000b7882 */ /* 0x000fc60000000000 */
[----:B------:R-:W-:Y:S02]  /*1b40*/  UMOV UR8, UR7 ;  /* 0x0000000700087c82 */ /* 0x000fe40008000000 */
[----:B------:R-:W-:Y:S02]  /*1b50*/  UMOV UR10, UR12 ;  /* 0x0000000c000a7c82 */ /* 0x000fe40008000000 */
[----:B------:R-:W-:Y:S01]  /*1b60*/  HGMMA.64x256x16.F32.BF16 R24, gdesc[UR8], R24, gsb0 ;  /* 0x03e00000081879f0 */ /* 0x000fe20008001818 */
        /* <DEDUP_REMOVED lines=58> */
[----:B------:R-:W-:Y:S01]  /*1f10*/  BPT.TRAP 0x1 ;  /* 0x000000040000795c */ /* 0x000fe20000300000 */
.L_x_27:
[----:B------:R-:W-:-:S13]  /*1f20*/  ISETP.NE.AND P1, PT, R156, RZ, PT ;  /* 0x000000ff9c00720c */ /* 0x000fda0003f25270 */
[----:B01----:R-:W-:-:S04]  /*1f30*/  @P1 IMAD R4, R3, 0x8, R6 ;  /* 0x0000000803041824 */ /* 0x003fc800078e0206 */
[----:B------:R-:W-:-:S05]  /*1f40*/  @P1 VIADD R5, R4, 0x20 ;  /* 0x0000002004051836 */ /* 0x000fca0000000000 */
[----:B------:R-:W-:-:S04]  /*1f50*/  @P1 PRMT R5, R22, 0x654, R5 ;  /* 0x0000065416051816 */ /* 0x000fc80000000005 */
[----:B------:R0:W-:Y:S01]  /*1f60*/  @P1 SYNCS.ARRIVE.TRANS64.RED.A1T0 RZ, [R5+URZ], RZ ;  /* 0x000000ff05ff19a7 */ /* 0x0001e2000810043f */
[----:B------:R-:W-:-:S13]  /*1f70*/  ISETP.GT.U32.AND P1, PT, R19, 0x1, PT ;  /* 0x000000011300780c */ /* 0x000fda0003f24070 */
[----:B0-----:R-:W-:Y:S05]  /*1f80*/  @P1 BRA `(.L_x_28) ;  /* 0x0000000000041947 */ /* 0x001fea0003800000 */
[----:B------:R-:W-:Y:S01]  /*1f90*/  BPT.TRAP 0x1 ;  /* 0x000000040000795c */ /* 0x000fe20000300000 */
.L_x_28:
[----:B------:R-:W-:Y:S01]  /*1fa0*/  UIADD3 UR6, UR6, 0x1, URZ ;  /* 0x0000000106067890 */ /* 0x000fe2000fffe03f */
[C---:B------:R-:W-:Y:S01]  /*1fb0*/  ISETP.GT.AND P2, PT, R0.reuse, 0x1, PT ;  /* 0x000000010000780c */ /* 0x040fe20003f44270 */
[----:B------:R-:W-:Y:S02]  /*1fc0*/  VIADD R3, R3, 0x1 ;  /* 0x0000000103037836 */ /* 0x000fe40000000000 */
[----:B------:R-:W-:Y:S01]  /*1fd0*/  UISETP.NE.AND UP0, UPT, UR6, 0x4, UPT ;  /* 0x000000040600788c */ /* 0x000fe2000bf05270 */
[----:B------:R-:W-:Y:S02]  /*1fe0*/  VIADD R0, R0, 0xffffffff ;  /* 0xffffffff00007836 */ /* 0x000fe40000000000 */
[C---:B------:R-:W-:Y:S01]  /*1ff0*/  ISETP.NE.AND P1, PT, R3.reuse, 0x4, PT ;  /* 0x000000040300780c */ /* 0x040fe20003f25270 */
[----:B------:R-:W-:Y:S02]  /*2000*/  USEL UR7, URZ, 0x1, UP0 ;  /* 0x000000013f077887 */ /* 0x000fe40008000000 */
[----:B------:R-:W-:Y:S01]  /*2010*/  USEL UR6, UR6, URZ, UP0 ;  /* 0x0000003f06067287 */ /* 0x000fe20008000000 */
[----:B------:R-:W-:-:S03]  /*2020*/  SEL R3, R3, RZ, P1 ;  /* 0x000000ff03037207 */ /* 0x000fc60000800000 */
[----:B------:R-:W-:Y:S01]  /*2030*/  LOP3.LUT R7, R7, UR7, RZ, 0x3c, !PT ;  /* 0x0000000707077c12 */ /* 0x000fe2000f8e3cff */
[----:B------:R-:W-:Y:S07]  /*2040*/  @P2 BRA `(.L_x_29) ;  /* 0xfffffff8006c2947 */ /* 0x000fee000383ffff */
.L_x_22:
[----:B------:R-:W2:Y:S02]  /*2050*/  LDC R0, c[0x0][0x28c] ;  /* 0x0000a300ff007b82 */ /* 0x000ea40000000800 */
[----:B--2---:R-:W-:-:S13]  /*2060*/  ISETP.GE.AND P1, PT, R0, 0x1, PT ;  /* 0x000000010000780c */ /* 0x004fda0003f26270 */
[----:B------:R-:W-:Y:S05]  /*2070*/  @!P1 BRA `(.L_x_30) ;  /* 0x0000000000409947 */ /* 0x000fea0003800000 */
[----:B------:R-:W-:Y:S05]  /*2080*/  @!P0 BRA `(.L_x_31) ;  /* 0x0000000000048947 */ /* 0x000fea0003800000 */
[----:B------:R-:W-:Y:S01]  /*2090*/  BPT.TRAP 0x1 ;  /* 0x000000040000795c */ /* 0x000fe20000300000 */
.L_x_31:
[----:B------:R-:W-:Y:S01]  /*20a0*/  ISETP.NE.AND P0, PT, R156, RZ, PT ;  /* 0x000000ff9c00720c */ /* 0x000fe20003f05270 */
[----:B------:R-:W-:-:S12]  /*20b0*/  UISETP.LT.AND UP1, UPT, UR40, 0x1, UPT ;  /* 0x000000012800788c */ /* 0x000fd8000bf21270 */
[----:B------:R-:W-:-:S05]  /*20c0*/  VOTEU.ANY UP0, P0 ;  /* 0x00000000003f7886 */ /* 0x000fca0000000100 */
[----:B------:R-:W-:-:S04]  /*20d0*/  @UP0 USEL UR4, UR40, 0x1, UP1 ;  /* 0x0000000128040887 */ /* 0x000fc80008800000 */
[----:B------:R-:W-:-:S06]  /*20e0*/  @UP0 UIADD3 UR4, UR39, UR40, -UR4 ;  /* 0x0000002827040290 */ /* 0x000fcc000fffe804 */
[----:B------:R-:W-:-:S04]  /*20f0*/  IMAD.U32 R0, RZ, RZ, UR4 ;  /* 0x00000004ff007e24 */ /* 0x000fc8000f8e00ff */
[----:B------:R-:W-:-:S05]  /*2100*/  @P0 IMAD.SHL.U32 R0, R0, 0x8, RZ ;  /* 0x0000000800000824 */ /* 0x000fca00078e00ff */
[----:B------:R-:W-:-:S04]  /*2110*/  @P0 LOP3.LUT R0, R0, 0x18, RZ, 0xc0, !PT ;  /* 0x0000001800000812 */ /* 0x000fc800078ec0ff */
[----:B------:R-:W-:-:S04]  /*2120*/  @P0 IADD3 R3, R6, 0x20, R0 ;  /* 0x0000002006030810 */ /* 0x000fc80007ffe000 */
[----:B------:R-:W-:-:S04]  /*2130*/  @P0 PRMT R3, R22, 0x654, R3 ;  /* 0x0000065416030816 */ /* 0x000fc80000000003 */
[----:B------:R2:W-:Y:S01]  /*2140*/  @P0 SYNCS.ARRIVE.TRANS64.RED.A1T0 RZ, [R3+URZ], RZ ;  /* 0x000000ff03ff09a7 */ /* 0x0005e2000810043f */
[----:B------:R-:W-:-:S13]  /*2150*/  ISETP.GT.U32.AND P0, PT, R19, 0x1, PT ;  /* 0x000000011300780c */ /* 0x000fda0003f04070 */
[----:B--2---:R-:W-:Y:S05]  /*2160*/  @P0 BRA `(.L_x_30) ;  /* 0x0000000000040947 */ /* 0x004fea0003800000 */
[----:B------:R-:W-:Y:S01]  /*2170*/  BPT.TRAP 0x1 ;  /* 0x000000040000795c */ /* 0x000fe20000300000 */
.L_x_30:
[----:B------:R-:W2:Y:S01]  /*2180*/  LDC R7, c[0x0][0x288] ;  /* 0x0000a200ff077b82 */ /* 0x000ea20000000800 */
[--C-:B------:R-:W-:Y:S01]  /*2190*/  SHF.R.U32.HI R0, RZ, 0x2, R18.reuse ;  /* 0x00000002ff007819 */ /* 0x100fe20000011612 */
[----:B------:R-:W-:Y:S01]  /*21a0*/  UIADD3 UR39, UR40, UR39, URZ ;  /* 0x0000002728277290 */ /* 0x000fe2000fffe03f */
[----:B01----:R-:W-:Y:S01]  /*21b0*/  LOP3.LUT R4, R18, 0x60, RZ, 0xc0, !PT ;  /* 0x0000006012047812 */ /* 0x003fe200078ec0ff */
[----:B------:R-:W-:Y:S01]  /*21c0*/  ULDC UR8, c[0x0][0x284] ;  /* 0x0000a10000087ab9 */ /* 0x000fe20000000800 */
[----:B------:R-:W-:Y:S01]  /*21d0*/  SHF.R.U32.HI R5, RZ, 0x7, R18 ;  /* 0x00000007ff057819 */ /* 0x000fe20000011612 */
[----:B------:R-:W-:Y:S01]  /*21e0*/  USHF.R.U32.HI UR4, URZ, 0x2, UR39 ;  /* 0x000000023f047899 */ /* 0x000fe20008011627 */
[----:B------:R-:W-:Y:S01]  /*21f0*/  LOP3.LUT R3, R0, 0x7, RZ, 0xc0, !PT ;  /* 0x0000000700037812 */ /* 0x000fe200078ec0ff */
[----:B------:R-:W-:Y:S01]  /*2200*/  UISETP.GT.U32.AND UP1, UPT, UR39, 0x3, UPT ;  /* 0x000000032700788c */ /* 0x000fe2000bf24070 */
[----:B------:R-:W-:Y:S01]  /*2210*/  SHF.R.U32.HI R10, RZ, 0x1, R4 ;  /* 0x00000001ff0a7819 */ /* 0x000fe20000011604 */
[----:B------:R-:W-:Y:S01]  /*2220*/  IMAD.SHL.U32 R4, R18, 0x2, RZ ;  /* 0x0000000212047824 */ /* 0x000fe200078e00ff */
[----:B------:R-:W-:Y:S01]  /*2230*/  LOP3.LUT R0, R5, 0x1, RZ, 0xc0, !PT ;  /* 0x0000000105007812 */ /* 0x000fe200078ec0ff */
[----:B------:R-:W-:Y:S01]  /*2240*/  ULOP3.LUT UR4, UR4, 0x1, URZ, 0xc0, !UPT ;  /* 0x0000000104047892 */ /* 0x000fe2000f8ec03f */
[----:B------:R-:W-:Y:S01]  /*2250*/  IADD3 R5, RZ, -R10, -R3 ;  /* 0x8000000aff057210 */ /* 0x000fe20007ffe803 */
[----:B------:R-:W-:Y:S01]  /*2260*/  ULDC.64 UR6, c[0x0][0x5d0] ;  /* 0x0001740000067ab9 */ /* 0x000fe20000000a00 */
[----:B------:R-:W-:Y:S01]  /*2270*/  LOP3.LUT R9, R4, 0x6, RZ, 0xc0, !PT ;  /* 0x0000000604097812 */ /* 0x000fe200078ec0ff */
[C---:B------:R-:W-:Y:S01]  /*2280*/  IMAD.SHL.U32 R6, R0.reuse, 0x40, RZ ;  /* 0x0000004000067824 */ /* 0x040fe200078e00ff */
[----:B------:R-:W-:Y:S01]  /*2290*/  UISETP.NE.U32.AND UP0, UPT, UR4, 0x1, UPT ;  /* 0x000000010400788c */ /* 0x000fe2000bf05070 */
[----:B------:R-:W-:Y:S01]  /*22a0*/  IMAD R11, R0, -0x40, R5 ;  /* 0xffffffc0000b7824 */ /* 0x000fe200078e0205 */
[----:B------:R-:W-:Y:S01]  /*22b0*/  LOP3.LUT R0, R18, 0x3, RZ, 0xc0, !PT ;  /* 0x0000000312007812 */ /* 0x000fe200078ec0ff */
[----:B------:R-:W-:Y:S01]  /*22c0*/  UISETP.LT.U32.AND UP1, UPT, UR40, 0x4, UP1 ;  /* 0x000000042800788c */ /* 0x000fe20008f21070 */
[----:B------:R-:W-:Y:S01]  /*22d0*/  PRMT R8, R9, 0x6540, R152 ;  /* 0x0000654009087816 */ /* 0x000fe20000000098 */
[----:B------:R-:W-:Y:S01]  /*22e0*/  IMAD.SHL.U32 R152, R152, 0x100, RZ ;  /* 0x0000010098987824 */ /* 0x000fe200078e00ff */
[----:B------:R-:W-:Y:S01]  /*22f0*/  SHF.R.S32.HI R21, RZ, 0x1f, R23 ;  /* 0x0000001fff157819 */ /* 0x000fe20000011417 */
[----:B--2---:R-:W-:Y:S01]  /*2300*/  IMAD R13, R0, -0x2, R7 ;  /* 0xfffffffe000d7824 */ /* 0x004fe200078e0207 */
[----:B------:R-:W-:Y:S01]  /*2310*/  UISETP.GT.U32.AND UP0, UPT, UR40, 0x3, !UP0 ;  /* 0x000000032800788c */ /* 0x000fe2000c704070 */
[----:B------:R-:W-:Y:S01]  /*2320*/  IMAD.SHL.U32 R0, R153, 0x80, RZ ;  /* 0x0000008099007824 */ /* 0x000fe200078e00ff */
[----:B------:R-:W-:Y:S01]  /*2330*/  ISETP.GE.AND P0, PT, R152, R7, PT ;  /* 0x000000079800720c */ /* 0x000fe20003f06270 */
[----:B------:R-:W-:Y:S01]  /*2340*/  IMAD R4, R21, UR6, RZ ;  /* 0x0000000615047c24 */ /* 0x000fe2000f8e02ff */
[----:B------:R-:W-:Y:S01]  /*2350*/  SHF.R.S32.HI R9, RZ, 0x1f, R8 ;  /* 0x0000001fff097819 */ /* 0x000fe20000011408 */
[----:B------:R-:W-:Y:S01]  /*2360*/  USEL UR5, URZ, 0x1, !UP1 ;  /* 0x000000013f057887 */ /* 0x000fe2000c800000 */
[----:B------:R-:W-:Y:S01]  /*2370*/  ISETP.GE.OR P0, PT, R0, UR8, P0 ;  /* 0x0000000800007c0c */ /* 0x000fe20008706670 */
[----:B------:R-:W-:Y:S01]  /*2380*/  USEL UR4, URZ, 0x1, !UP0 ;  /* 0x000000013f047887 */ /* 0x000fe2000c000000 */
[----:B------:R-:W-:Y:S01]  /*2390*/  LOP3.LUT R3, R6, 0x40, R3, 0xe2, !PT ;  /* 0x0000004006037812 */ /* 0x000fe200078ee203 */
[----:B------:R-:W-:Y:S01]  /*23a0*/  IMAD.WIDE R6, R153, 0x80, RZ ;  /* 0x0000008099067825 */ /* 0x000fe200078e02ff */
[----:B------:R-:W-:Y:S01]  /*23b0*/  ULOP3.LUT UR39, UR39, 0x3, URZ, 0xc0, !UPT ;  /* 0x0000000327277892 */ /* 0x000fe2000f8ec03f */
[----:B------:R-:W-:Y:S01]  /*23c0*/  IADD3 R0, -R0, UR8, R11 ;  /* 0x0000000800007c10 */ /* 0x000fe2000fffe10b */
[----:B------:R-:W-:Y:S01]  /*23d0*/  ULOP3.LUT UR38, UR4, UR38, UR5, 0x96, !UPT ;  /* 0x0000002604267292 */ /* 0x000fe2000f8e9605 */
[C---:B------:R-:W-:Y:S01]  /*23e0*/  IMAD R15, R23.reuse, UR7, R4 ;  /* 0x00000007170f7c24 */ /* 0x040fe2000f8e0204 */
[----:B------:R-:W-:Y:S01]  /*23f0*/  LOP3.LUT R169, R6, R3, R10, 0xfe, !PT ;  /* 0x0000000306a97212 */ /* 0x000fe200078efe0a */
[----:B------:R-:W-:-:S04]  /*2400*/  IMAD.WIDE.U32 R4, R23, UR6, R8 ;  /* 0x0000000617047c25 */ /* 0x000fc8000f8e0008 */
[----:B------:R-:W-:Y:S02]  /*2410*/  IMAD.IADD R5, R5, 0x1, R15 ;  /* 0x0000000105057824 */ /* 0x000fe400078e020f */
[----:B------:R-:W-:Y:S02]  /*2420*/  IMAD.IADD R3, R13, 0x1, -R152 ;  /* 0x000000010d037824 */ /* 0x000fe400078e0a98 */
[----:B------:R-:W-:Y:S01]  /*2430*/  IMAD.MOV.U32 R153, RZ, RZ, -0x1 ;  /* 0xffffffffff997424 */ /* 0x000fe200078e00ff */
[----:B------:R-:W-:Y:S06]  /*2440*/  @P0 BRA `(.L_x_32) ;  /* 0x0000007800dc0947 */ /* 0x000fec0003800000 */
[----:B------:R-:W0:Y:S01]  /*2450*/  LDC.64 R10, c[0x0][0x5c8] ;  /* 0x00017200ff0a7b82 */ /* 0x000e220000000a00 */
[----:B-----5:R-:W-:Y:S01]  /*2460*/  FSETP.NEU.AND P1, PT, R155, RZ, PT ;  /* 0x000000ff9b00720b */ /* 0x020fe20003f2d000 */
[----:B------:R-:W-:Y:S01]  /*2470*/  BSSY B0, `(.L_x_32) ;  /* 0x00007b4000007945 */ /* 0x000fe20003800000 */
[----:B------:R-:W-:-:S04]  /*2480*/  ISETP.GT.AND P0, PT, R3, RZ, PT ;  /* 0x000000ff0300720c */ /* 0x000fc80003f04270 */
[----:B------:R-:W-:Y:S01]  /*2490*/  ISETP.GT.AND P3, PT, R0, RZ, P0 ;  /* 0x000000ff0000720c */ /* 0x000fe20000764270 */
[-C--:B0-----:R-:W-:Y:S02]  /*24a0*/  IMAD R12, R7, R10.reuse, RZ ;  /* 0x0000000a070c7224 */ /* 0x081fe400078e02ff */
[----:B------:R-:W-:-:S04]  /*24b0*/  IMAD.WIDE.U32 R160, R169, R10, R4 ;  /* 0x0000000aa9a07225 */ /* 0x000fc800078e0004 */
[----:B------:R-:W-:-:S04]  /*24c0*/  IMAD R5, R169, R11, R12 ;  /* 0x0000000ba9057224 */ /* 0x000fc800078e020c */
[----:B------:R-:W-:Y:S01]  /*24d0*/  IMAD.IADD R171, R161, 0x1, R5 ;  /* 0x00000001a1ab7824 */ /* 0x000fe200078e0205 */
[----:B------:R-:W-:Y:S06]  /*24e0*/  @!P1 BRA `(.L_x_33) ;  /* 0x0000005400989947 */ /* 0x000fec0003800000 */
[----:B------:R-:W0:Y:S01]  /*24f0*/  LDC.64 R14, c[0x0][0x5b8] ;  /* 0x00016e00ff0e7b82 */ /* 0x000e220000000a00 */
[----:B------:R-:W-:-:S07]  /*2500*/  ULDC.64 UR4, c[0x0][0x5c0] ;  /* 0x0001700000047ab9 */ /* 0x000fce0000000a00 */
[----:B------:R-:W1:Y:S08]  /*2510*/  LDC.64 R166, c[0x0][0x5b0] ;  /* 0x00016c00ffa67b82 */ /* 0x000e700000000a00 */
[----:B------:R-:W2:Y:S01]  /*2520*/  LDC.64 R12, c[0x0][0x5a8] ;  /* 0x00016a00ff0c7b82 */ /* 0x000ea20000000a00 */
[-C--:B0-----:R-:W-:Y:S02]  /*2530*/  IMAD R4, R21, R14.reuse, RZ ;  /* 0x0000000e15047224 */ /* 0x081fe400078e02ff */
[----:B------:R-:W-:-:S04]  /*2540*/  IMAD.WIDE.U32 R162, R23, R14, R8 ;  /* 0x0000000e17a27225 */ /* 0x000fc800078e0008 */
[----:B------:R-:W-:Y:S02]  /*2550*/  IMAD R161, R23, R15, R4 ;  /* 0x0000000f17a17224 */ /* 0x000fe400078e0204 */
[-C--:B-1----:R-:W-:Y:S02]  /*2560*/  IMAD R6, R7, R166.reuse, RZ ;  /* 0x000000a607067224 */ /* 0x082fe400078e02ff */
[----:B------:R-:W-:Y:S02]  /*2570*/  IMAD.IADD R21, R163, 0x1, R161 ;  /* 0x00000001a3157824 */ /* 0x000fe400078e02a1 */
[----:B------:R-:W-:Y:S02]  /*2580*/  IMAD.MOV.U32 R20, RZ, RZ, R162 ;  /* 0x000000ffff147224 */ /* 0x000fe400078e00a2 */
[C---:B------:R-:W-:Y:S02]  /*2590*/  IMAD R165, R169.reuse, R167, R6 ;  /* 0x000000a7a9a57224 */ /* 0x040fe400078e0206 */
[----:B------:R-:W-:-:S04]  /*25a0*/  IMAD.WIDE.U32 R4, R169, R166, R20 ;  /* 0x000000a6a9047225 */ /* 0x000fc800078e0014 */
[----:B------:R-:W-:Y:S01]  /*25b0*/  IMAD.IADD R5, R5, 0x1, R165 ;  /* 0x0000000105057824 */ /* 0x000fe200078e02a5 */
[----:B--2---:R-:W-:-:S04]  /*25c0*/  LEA R6, P1, R4, R12, 0x1 ;  /* 0x0000000c04067211 */ /* 0x004fc800078208ff */
[----:B------:R-:W-:-:S05]  /*25d0*/  LEA.HI.X R7, R4, R13, R5, 0x1, P1 ;  /* 0x0000000d04077211 */ /* 0x000fca00008f0c05 */
[----:B------:R0:W2:Y:S01]  /*25e0*/  @P3 LDG.E.LTC128B.U16 R15, desc[UR36][R6.64] ;  /* 0x00000024060f3981 */ /* 0x0000a2000c1e1520 */
[----:B------:R-:W-:Y:S01]  /*25f0*/  IMAD.WIDE.U32 R158, R169, R166, R8 ;  /* 0x000000a6a99e7225 */ /* 0x000fe200078e0008 */
[----:B------:R-:W-:Y:S03]  /*2600*/  BSSY B1, `(.L_x_34) ;  /* 0x0000013000017945 */ /* 0x000fe60003800000 */
[----:B------:R-:W-:Y:S02]  /*2610*/  IMAD.IADD R159, R165, 0x1, R159 ;  /* 0x00000001a59f7824 */ /* 0x000fe400078e029f */
[----:B------:R-:W-:-:S04]  /*2620*/  IMAD.WIDE.U32 R158, R23, R14, R158 ;  /* 0x0000000e179e7225 */ /* 0x000fc800078e009e */
[----:B0-----:R-:W-:Y:S01]  /*2630*/  IMAD.IADD R7, R161, 0x1, R159 ;  /* 0x00000001a1077824 */ /* 0x001fe200078e029f */
[----:B------:R-:W-:Y:S02]  /*2640*/  LEA R6, P4, R158, R12, 0x1 ;  /* 0x0000000c9e067211 */ /* 0x000fe400078808ff */
[----:B------:R-:W-:Y:S02]  /*2650*/  SHF.L.U64.HI R159, R166, 0x3, R167 ;  /* 0x00000003a69f7819 */ /* 0x000fe400000102a7 */
[----:B------:R-:W-:Y:S01]  /*2660*/  LEA.HI.X R7, R158, R13, R7, 0x1, P4 ;  /* 0x0000000d9e077211 */ /* 0x000fe200020f0c07 */
[----:B------:R-:W-:Y:S02]  /*2670*/  IMAD.SHL.U32 R158, R166, 0x8, RZ ;  /* 0x00000008a69e7824 */ /* 0x000fe400078e00ff */
[----:B--2---:R-:W-:-:S04]  /*2680*/  IMAD.U32 R4, R15, 0x10000, RZ ;  /* 0x000100000f047824 */ /* 0x004fc800078e00ff */
[----:B------:R-:W-:Y:S01]  /*2690*/  FMUL R5, R4, R155 ;  /* 0x0000009b04057220 */ /* 0x000fe20000400000 */
[----:B------:R-:W-:-:S03]  /*26a0*/  LEA R4, P1, R160, UR4, 0x1 ;  /* 0x00000004a0047c11 */ /* 0x000fc6000f8208ff */
[----:B------:R-:W-:Y:S01]  /*26b0*/  FFMA R24, R24, R154, R5 ;  /* 0x0000009a18187223 */ /* 0x000fe20000000005 */
[----:B------:R-:W-:Y:S02]  /*26c0*/  LEA.HI.X R5, R160, UR5, R171, 0x1, P1 ;  /* 0x00000005a0057c11 */ /* 0x000fe400088f0cab */
[----:B------:R-:W-:Y:S02]  /*26d0*/  ISETP.GT.AND P1, PT, R3, 0x1, PT ;  /* 0x000000010300780c */ /* 0x000fe40003f24270 */
[----:B------:R-:W-:Y:S02]  /*26e0*/  F2FP.BF16.F32.PACK_AB R24, RZ, R24 ;  /* 0x00000018ff18723e */ /* 0x000fe400000010ff */
[----:B------:R-:W-:-:S03]  /*26f0*/  ISETP.GT.AND P2, PT, R0, RZ, P1 ;  /* 0x000000ff0000720c */ /* 0x000fc60000f44270 */
[----:B------:R0:W-:Y:S10]  /*2700*/  @P3 STG.E.U16 desc[UR36][R4.64], R24 ;  /* 0x0000001804003986 */ /* 0x0001f4000c101524 */
[----:B------:R-:W-:Y:S05]  /*2710*/  @!P2 BRA `(.L_x_35) ;  /* 0x000000000004a947 */ /* 0x000fea0003800000 */
[----:B------:R1:W5:Y:S02]  /*2720*/  LDG.E.LTC128B.U16 R15, desc[UR36][R6.64+0x2] ;  /* 0x00000224060f7981 */ /* 0x000364000c1e1520 */
.L_x_35:
[----:B------:R-:W-:Y:S05]  /*2730*/  BSYNC B1 ;  /* 0x0000000000017941 */ /* 0x000fea0003800000 */
.L_x_34:
[----:B-----5:R-:W-:Y:S01]  /*2740*/  IMAD.U32 R20, R15, 0x10000, RZ ;  /* 0x000100000f147824 */ /* 0x020fe200078e00ff */
[----:B------:R-:W-:Y:S01]  /*2750*/  ISETP.GT.AND P0, PT, R0, 0x8, P0 ;  /* 0x000000080000780c */ /* 0x000fe20000704270 */
[----:B------:R-:W-:Y:S01]  /*2760*/  IMAD.WIDE.U32 R158, R169, R166, R158 ;  /* 0x000000a6a99e7225 */ /* 0x000fe200078e009e */
[----:B------:R-:W-:-:S03]  /*2770*/  PRMT R152, R15, 0x7610, R152 ;  /* 0x000076100f987816 */ /* 0x000fc60000000098 */
[----:B------:R-:W-:Y:S01]  /*2780*/  FMUL R20, R20, R155 ;  /* 0x0000009b14147220 */ /* 0x000fe20000400000 */
[----:B------:R-:W-:Y:S01]  /*2790*/  IMAD.IADD R165, R165, 0x1, R159 ;  /* 0x00000001a5a57824 */ /* 0x000fe200078e029f */
[----:B------:R-:W-:Y:S02]  /*27a0*/  IADD3 R162, P3, R162, R158, RZ ;  /* 0x0000009ea2a27210 */ /* 0x000fe40007f7e0ff */
[----:B------:R-:W-:-:S03]  /*27b0*/  FFMA R25, R25, R154, R20 ;  /* 0x0000009a19197223 */ /* 0x000fc60000000014 */
[----:B------:R-:W-:Y:S02]  /*27c0*/  IMAD.X R21, R165, 0x1, R21, P3 ;  /* 0x00000001a5157824 */ /* 0x000fe400018e0615 */
[----:B------:R-:W-:Y:S02]  /*27d0*/  F2FP.BF16.F32.PACK_AB R25, RZ, R25 ;  /* 0x00000019ff19723e */ /* 0x000fe400000010ff */
[C---:B------:R-:W-:Y:S02]  /*27e0*/  LEA R20, P3, R162.reuse, R12, 0x1 ;  /* 0x0000000ca2147211 */ /* 0x040fe400078608ff */
[----:B------:R-:W-:Y:S02]  /*27f0*/  PRMT R159, R25, 0x7610, R159 ;  /* 0x00007610199f7816 */ /* 0x000fe4000000009f */
[----:B------:R-:W-:-:S03]  /*2800*/  LEA.HI.X R21, R162, R13, R21, 0x1, P3 ;  /* 0x0000000da2157211 */ /* 0x000fc600018f0c15 */
[----:B------:R2:W-:Y:S04]  /*2810*/  @P2 STG.E.U16 desc[UR36][R4.64+0x2], R159 ;  /* 0x0000029f04002986 */ /* 0x0005e8000c101524 */
[----:B------:R-:W0:Y:S01]  /*2820*/  @P0 LDG.E.LTC128B.U16 R152, desc[UR36][R20.64] ;  /* 0x0000002414980981 */ /* 0x000e22000c1e1520 */
[----:B------:R-:W-:Y:S01]  /*2830*/  IADD3 R8, P2, R8, R158, RZ ;  /* 0x0000009e08087210 */ /* 0x000fe20007f5e0ff */
[----:B------:R-:W-:Y:S01]  /*2840*/  BSSY B1, `(.L_x_36) ;  /* 0x0000011000017945 */ /* 0x000fe20003800000 */
[----:B------:R-:W-:Y:S02]  /*2850*/  SHF.L.U64.HI R11, R10, 0x4, R11 ;  /* 0x000000040a0b7819 */ /* 0x000fe4000001020b */
[----:B------:R-:W-:Y:S01]  /*2860*/  ISETP.GT.AND P1, PT, R0, 0x8, P1 ;  /* 0x000000080000780c */ /* 0x000fe20000f24270 */
[----:B------:R-:W-:Y:S01]  /*2870*/  IMAD.X R9, R9, 0x1, R165, P2 ;  /* 0x0000000109097824 */ /* 0x000fe200010e06a5 */
[----:B------:R-:W-:Y:S01]  /*2880*/  LEA R10, P2, R10, R4, 0x4 ;  /* 0x000000040a0a7211 */ /* 0x000fe200078420ff */
[----:B------:R-:W-:-:S04]  /*2890*/  IMAD.WIDE.U32 R14, R23, R14, R8 ;  /* 0x0000000e170e7225 */ /* 0x000fc800078e0008 */
[----:B------:R-:W-:Y:S01]  /*28a0*/  IMAD.X R11, R11, 0x1, R5, P2 ;  /* 0x000000010b0b7824 */ /* 0x000fe200010e0605 */
[----:B------:R-:W-:Y:S01]  /*28b0*/  LEA R8, P3, R14, R12, 0x1 ;  /* 0x0000000c0e087211 */ /* 0x000fe200078608ff */
[----:B------:R-:W-:-:S05]  /*28c0*/  IMAD.IADD R9, R161, 0x1, R15 ;  /* 0x00000001a1097824 */ /* 0x000fca00078e020f */
[----:B------:R-:W-:Y:S01]  /*28d0*/  LEA.HI.X R9, R14, R13, R9, 0x1, P3 ;  /* 0x0000000d0e097211 */ /* 0x000fe200018f0c09 */
[----:B0-----:R-:W-:-:S04]  /*28e0*/  IMAD.U32 R24, R152, 0x10000, RZ ;  /* 0x0001000098187824 */ /* 0x001fc800078e00ff */
[----:B------:R-:W-:-:S04]  /*28f0*/  FMUL R25, R24, R155 ;  /* 0x0000009b18197220 */ /* 0x000fc80000400000 */
[----:B------:R-:W-:-:S05]  /*2900*/  FFMA R25, R26, R154, R25 ;  /* 0x0000009a1a197223 */ /* 0x000fca0000000019 */
[----:B------:R-:W-:-:S05]  /*2910*/  F2FP.BF16.F32.PACK_AB R25, RZ, R25 ;  /* 0x00000019ff19723e */ /* 0x000fca00000010ff */
[----:B------:R2:W-:Y:S01]  /*2920*/  @P0 STG.E.U16 desc[UR36][R10.64], R25 ;  /* 0x000000190a000986 */ /* 0x0005e2000c101524 */
[----:B------:R-:W-:Y:S05]  /*2930*/  @!P1 BRA `(.L_x_37) ;  /* 0x0000000000049947 */ /* 0x000fea0003800000 */
[----:B------:R0:W5:Y:S02]  /*2940*/  LDG.E.LTC128B.U16 R152, desc[UR36][R8.64+0x2] ;  /* 0x0000022408987981 */ /* 0x000164000c1e1520 */
.L_x_37:
[----:B------:R-:W-:Y:S05]  /*2950*/  BSYNC B1 ;  /* 0x0000000000017941 */ /* 0x000fea0003800000 */
.L_x_36:
[----:B-----5:R-:W-:Y:S01]  /*2960*/  IMAD.U32 R12, R152, 0x10000, RZ ;  /* 0x00010000980c7824 */ /* 0x020fe200078e00ff */
[----:B------:R-:W-:Y:S01]  /*2970*/  ISETP.GT.AND P0, PT, R3, 0x8, PT ;  /* 0x000000080300780c */ /* 0x000fe20003f04270 */
[----:B------:R-:W-:Y:S02]  /*2980*/  BSSY B1, `(.L_x_38) ;  /* 0x0000008000017945 */ /* 0x000fe40003800000 */
[----:B------:R-:W-:Y:S01]  /*2990*/  FMUL R12, R12, R155 ;  /* 0x0000009b0c0c7220 */ /* 0x000fe20000400000 */
[----:B------:R-:W-:-:S03]  /*29a0*/  ISETP.GT.AND P2, PT, R0, RZ, P0 ;  /* 0x000000ff0000720c */ /* 0x000fc60000744270 */
[----:B------:R-:W-:-:S05]  /*29b0*/  FFMA R12, R27, R154, R12 ;  /* 0x0000009a1b0c7223 */ /* 0x000fca000000000c */
[----:B------:R-:W-:-:S05]  /*29c0*/  F2FP.BF16.F32.PACK_AB R12, RZ, R12 ;  /* 0x0000000cff0c723e */ /* 0x000fca00000010ff */
[----:B------:R3:W-:Y:S01]  /*29d0*/  @P1 STG.E.U16 desc[UR36][R10.64+0x2], R12 ;  /* 0x0000020c0a001986 */ /* 0x0007e2000c101524 */
[----:B------:R-:W-:Y:S05]  /*29e0*/  @!P2 BRA `(.L_x_39) ;  /* 0x000000000004a947 */ /* 0x000fea0003800000 */
[----:B------:R4:W5:Y:S02]  /*29f0*/  LDG.E.LTC128B.U16 R152, desc[UR36][R6.64+0x10] ;  /* 0x0000102406987981 */ /* 0x000964000c1e1520 */
.L_x_39:
[----:B------:R-:W-:Y:S05]  /*2a00*/  BSYNC B1 ;  /* 0x0000000000017941 */ /* 0x000fea0003800000 */
.L_x_38:
[----:B---3-5:R-:W-:Y:S01]  /*2a10*/  IMAD.U32 R12, R152, 0x10000, RZ ;  /* 0x00010000980c7824 */ /* 0x028fe200078e00ff */
        /* <DEDUP_REMOVED lines=9> */
.L_x_41:
[----:B------:R-:W-:Y:S05]  /*2ab0*/  BSYNC B1 ;  /* 0x0000000000017941 */ /* 0x000fea0003800000 */
.L_x_40:
[----:B-----5:R-:W-:Y:S01]  /*2ac0*/  IMAD.U32 R12, R152, 0x10000, RZ ;  /* 0x00010000980c7824 */ /* 0x020fe200078e00ff */
[----:B------:R-:W-:Y:S01]  /*2ad0*/  ISETP.GT.AND P0, PT, R0, 0x8, P0 ;  /* 0x000000080000780c */ /* 0x000fe20000704270 */
[----:B------:R-:W-:Y:S02]  /*2ae0*/  BSSY B1, `(.L_x_42) ;  /* 0x0000007000017945 */ /* 0x000fe40003800000 */
[----:B------:R-:W-:-:S04]  /*2af0*/  FMUL R12, R12, R155 ;  /* 0x0000009b0c0c7220 */ /* 0x000fc80000400000 */
[----:B------:R-:W-:-:S05]  /*2b00*/  FFMA R12, R29, R154, R12 ;  /* 0x0000009a1d0c7223 */ /* 0x000fca000000000c */
[----:B------:R-:W-:-:S05]  /*2b10*/  F2FP.BF16.F32.PACK_AB R12, RZ, R12 ;  /* 0x0000000cff0c723e */ /* 0x000fca00000010ff */
[----:B------:R0:W-:Y:S01]  /*2b20*/  @P3 STG.E.U16 desc[UR36][R4.64+0x12], R12 ;  /* 0x0000120c04003986 */ /* 0x0001e2000c101524 */
[----:B------:R-:W-:Y:S05]  /*2b30*/  @!P0 BRA `(.L_x_43) ;  /* 0x0000000000048947 */ /* 0x000fea0003800000 */
[----:B------:R0:W5:Y:S02]  /*2b40*/  LDG.E.LTC128B.U16 R152, desc[UR36][R8.64+0x10] ;  /* 0x0000102408987981 */ /* 0x000164000c1e1520 */
.L_x_43:
[----:B------:R-:W-:Y:S05]  /*2b50*/  BSYNC B1 ;  /* 0x0000000000017941 */ /* 0x000fea0003800000 */
.L_x_42:
[----:B0----5:R-:W-:Y:S01]  /*2b60*/  IMAD.U32 R12, R152, 0x10000, RZ ;  /* 0x00010000980c7824 */ /* 0x021fe200078e00ff */
[----:B------:R-:W-:Y:S01]  /*2b70*/  ISETP.GT.AND P1, PT, R0, 0x8, P1 ;  /* 0x000000080000780c */ /* 0x000fe20000f24270 */
[----:B------:R-:W-:Y:S02]  /*2b80*/  BSSY B1, `(.L_x_44) ;  /* 0x0000007000017945 */ /* 0x000fe40003800000 */
[----:B---3--:R-:W-:-:S04]  /*2b90*/  FMUL R13, R12, R155 ;  /* 0x0000009b0c0d7220 */ /* 0x008fc80000400000 */
[----:B------:R-:W-:-:S05]  /*2ba0*/  FFMA R13, R30, R154, R13 ;  /* 0x0000009a1e0d7223 */ /* 0x000fca000000000d */
[----:B------:R-:W-:-:S05]  /*2bb0*/  F2FP.BF16.F32.PACK_AB R13, RZ, R13 ;  /* 0x0000000dff0d723e */ /* 0x000fca00000010ff */
[----:B------:R0:W-:Y:S01]  /*2bc0*/  @P0 STG.E.U16 desc[UR36][R10.64+0x10], R13 ;  /* 0x0000100d0a000986 */ /* 0x0001e2000c101524 */
[----:B------:R-:W-:Y:S05]  /*2bd0*/  @!P1 BRA `(.L_x_45) ;  /* 0x0000000000049947 */ /* 0x000fea0003800000 */
[----:B------:R3:W5:Y:S02]  /*2be0*/  LDG.E.LTC128B.U16 R152, desc[UR36][R8.64+0x12] ;  /* 0x0000122408987981 */ /* 0x000764000c1e1520 */
.L_x_45:
[----:B------:R-:W-:Y:S05]  /*2bf0*/  BSYNC B1 ;  /* 0x0000000000017941 */ /* 0x000fea0003800000 */
.L_x_44:
        /* <DEDUP_REMOVED lines=10> */
.L_x_47:
[----:B------:R-:W-:Y:S05]  /*2ca0*/  BSYNC B1 ;  /* 0x0000000000017941 */ /* 0x000fea0003800000 */
.L_x_46:
[----:B0----5:R-:W-:Y:S01]  /*2cb0*/  IMAD.U32 R12, R152, 0x10000, RZ ;  /* 0x00010000980c7824 */ /* 0x021fe200078e00ff */
        /* <DEDUP_REMOVED lines=9> */
.L_x_49:
[----:B------:R-:W-:Y:S05]  /*2d50*/  BSYNC B1 ;  /* 0x0000000000017941 */ /* 0x000fea0003800000 */
.L_x_48:
        /* <DEDUP_REMOVED lines=9> */
.L_x_51:
[----:B------:R-:W-:Y:S05]  /*2df0*/  BSYNC B1 ;  /* 0x0000000000017941 */ /* 0x000fea0003800000 */
.L_x_50:
[----:B0----5:R-:W-:Y:S01]  /*2e00*/  IMAD.U32 R12, R152, 0x10000, RZ ;  /* 0x00010000980c7824 */ /* 0x021fe200078e00ff */
        /* <DEDUP_REMOVED lines=8> */
.L_x_53:
[----:B------:R-:W-:Y:S05]  /*2e90*/  BSYNC B1 ;  /* 0x0000000000017941 */ /* 0x000fea0003800000 */
.L_x_52:
        /* <DEDUP_REMOVED lines=10> */
.L_x_55:
[----:B------:R-:W-:Y:S05]  /*2f40*/  BSYNC B1 ;  /* 0x0000000000017941 */ /* 0x000fea0003800000 */
.L_x_54:
        /* <DEDUP_REMOVED lines=10> */
.L_x_57:
[----:B------:R-:W-:Y:S05]  /*2ff0*/  BSYNC B1 ;  /* 0x0000000000017941 */ /* 0x000fea0003800000 */
.L_x_56:
        /* <DEDUP_REMOVED lines=9> */
.L_x_59:
[----:B------:R-:W-:Y:S05]  /*3090*/  BSYNC B1 ;  /* 0x0000000000017941 */ /* 0x000fea0003800000 */
.L_x_58:
        /* <DEDUP_REMOVED lines=9> */
.L_x_61:
[----:B------:R-:W-:Y:S05]  /*3130*/  BSYNC B1 ;  /* 0x0000000000017941 */ /* 0x000fea0003800000 */
.L_x_60:
        /* <DEDUP_REMOVED lines=10> */
.L_x_63:
[----:B------:R-:W-:Y:S05]  /*31e0*/  BSYNC B1 ;  /* 0x0000000000017941 */ /* 0x000fea0003800000 */
.L_x_62:
        /* <DEDUP_REMOVED lines=10> */
.L_x_65:
[----:B------:R-:W-:Y:S05]  /*3290*/  BSYNC B1 ;  /* 0x0000000000017941 */ /* 0x000fea0003800000 */
.L_x_64:
        /* <DEDUP_REMOVED lines=9> */
.L_x_67:
[----:B------:R-:W-:Y:S05]  /*3330*/  BSYNC B1 ;  /* 0x0000000000017941 */ /* 0x000fea0003800000 */
.L_x_66:
        /* <DEDUP_REMOVED lines=9> */
.L_x_69:
[----:B------:R-:W-:Y:S05]  /*33d0*/  BSYNC B1 ;  /* 0x0000000000017941 */ /* 0x000fea0003800000 */
.L_x_68:
        /* <DEDUP_REMOVED lines=10> */
.L_x_71:
[----:B------:R-:W-:Y:S05]  /*3480*/  BSYNC B1 ;  /* 0x0000000000017941 */ /* 0x000fea0003800000 */
.L_x_70:
        /* <DEDUP_REMOVED lines=10> */
.L_x_73:
[----:B------:R-:W-:Y:S05]  /*3530*/  BSYNC B1 ;  /* 0x0000000000017941 */ /* 0x000fea0003800000 */
.L_x_72:
        /* <DEDUP_REMOVED lines=9> */
.L_x_75:
[----:B------:R-:W-:Y:S05]  /*35d0*/  BSYNC B1 ;  /* 0x0000000000017941 */ /* 0x000fea0003800000 */
.L_x_74:
        /* <DEDUP_REMOVED lines=9> */
.L_x_77:
[----:B------:R-:W-:Y:S05]  /*3670*/  BSYNC B1 ;  /* 0x0000000000017941 */ /* 0x000fea0003800000 */
.L_x_76:
        /* <DEDUP_REMOVED lines=10> */
.L_x_79:
[----:B------:R-:W-:Y:S05]  /*3720*/  BSYNC B1 ;  /* 0x0000000000017941 */ /* 0x000fea0003800000 */
.L_x_78:
        /* <DEDUP_REMOVED lines=10> */
.L_x_81:
[----:B------:R-:W-:Y:S05]  /*37d0*/  BSYNC B1 ;  /* 0x0000000000017941 */ /* 0x000fea0003800000 */
.L_x_80:
        /* <DEDUP_REMOVED lines=9> */
.L_x_83:
[----:B------:R-:W-:Y:S05]  /*3870*/  BSYNC B1 ;  /* 0x0000000000017941 */ /* 0x000fea0003800000 */
.L_x_82:
        /* <DEDUP_REMOVED lines=9> */
.L_x_85:
[----:B------:R-:W-:Y:S05]  /*3910*/  BSYNC B1 ;  /* 0x0000000000017941 */ /* 0x000fea0003800000 */
.L_x_84:
        /* <DEDUP_REMOVED lines=10> */
.L_x_87:
[----:B------:R-:W-:Y:S05]  /*39c0*/  BSYNC B1 ;  /* 0x0000000000017941 */ /* 0x000fea0003800000 */
.L_x_86:
        /* <DEDUP_REMOVED lines=10> */
.L_x_89:
[----:B------:R-:W-:Y:S05]  /*3a70*/  BSYNC B1 ;  /* 0x0000000000017941 */ /* 0x000fea0003800000 */
.L_x_88:
        /* <DEDUP_REMOVED lines=9> */
.L_x_91:
[----:B------:R-:W-:Y:S05]  /*3b10*/  BSYNC B1 ;  /* 0x0000000000017941 */ /* 0x000fea0003800000 */
.L_x_90:
        /* <DEDUP_REMOVED lines=9> */
.L_x_93:
[----:B------:R-:W-:Y:S05]  /*3bb0*/  BSYNC B1 ;  /* 0x0000000000017941 */ /* 0x000fea0003800000 */
.L_x_92:
        /* <DEDUP_REMOVED lines=10> */
.L_x_95:
[----:B------:R-:W-:Y:S05]  /*3c60*/  BSYNC B1 ;  /* 0x0000000000017941 */ /* 0x000fea0003800000 */
.L_x_94:
        /* <DEDUP_REMOVED lines=10> */
.L_x_97:
[----:B------:R-:W-:Y:S05]  /*3d10*/  BSYNC B1 ;  /* 0x0000000000017941 */ /* 0x000fea0003800000 */
.L_x_96:
        /* <DEDUP_REMOVED lines=9> */
.L_x_99:
[----:B------:R-:W-:Y:S05]  /*3db0*/  BSYNC B1 ;  /* 0x0000000000017941 */ /* 0x000fea0003800000 */
.L_x_98:
        /* <DEDUP_REMOVED lines=9> */
.L_x_101:
[----:B------:R-:W-:Y:S05]  /*3e50*/  BSYNC B1 ;  /* 0x0000000000017941 */ /* 0x000fea0003800000 */
.L_x_100:
        /* <DEDUP_REMOVED lines=10> */
.L_x_103:
[----:B------:R-:W-:Y:S05]  /*3f00*/  BSYNC B1 ;  /* 0x0000000000017941 */ /* 0x000fea0003800000 */
.L_x_102:
        /* <DEDUP_REMOVED lines=10> */
.L_x_105:
[----:B------:R-:W-:Y:S05]  /*3fb0*/  BSYNC B1 ;  /* 0x0000000000017941 */ /* 0x000fea0003800000 */
.L_x_104:
        /* <DEDUP_REMOVED lines=9> */
.L_x_107:
[----:B------:R-:W-:Y:S05]  /*4050*/  BSYNC B1 ;  /* 0x0000000000017941 */ /* 0x000fea0003800000 */
.L_x_106:
        /* <DEDUP_REMOVED lines=9> */
.L_x_109:
[----:B------:R-:W-:Y:S05]  /*40f0*/  BSYNC B1 ;  /* 0x0000000000017941 */ /* 0x000fea0003800000 */
.L_x_108:
        /* <DEDUP_REMOVED lines=10> */
.L_x_111:
[----:B------:R-:W-:Y:S05]  /*41a0*/  BSYNC B1 ;  /* 0x0000000000017941 */ /* 0x000fea0003800000 */
.L_x_110:
        /* <DEDUP_REMOVED lines=10> */
.L_x_113:
[----:B------:R-:W-:Y:S05]  /*4250*/  BSYNC B1 ;  /* 0x0000000000017941 */ /* 0x000fea0003800000 */
.L_x_112:
        /* <DEDUP_REMOVED lines=9> */
.L_x_115:
[----:B------:R-:W-:Y:S05]  /*42f0*/  BSYNC B1 ;  /* 0x0000000000017941 */ /* 0x000fea0003800000 */
.L_x_114:
        /* <DEDUP_REMOVED lines=9> */
.L_x_117:
[----:B------:R-:W-:Y:S05]  /*4390*/  BSYNC B1 ;  /* 0x0000000000017941 */ /* 0x000fea0003800000 */
.L_x_116:
        /* <DEDUP_REMOVED lines=10> */
.L_x_119:
[----:B------:R-:W-:Y:S05]  /*4440*/  BSYNC B1 ;  /* 0x0000000000017941 */ /* 0x000fea0003800000 */
.L_x_118:
        /* <DEDUP_REMOVED lines=10> */
.L_x_121:
[----:B------:R-:W-:Y:S05]  /*44f0*/  BSYNC B1 ;  /* 0x0000000000017941 */ /* 0x000fea0003800000 */
.L_x_120:
        /* <DEDUP_REMOVED lines=9> */
.L_x_123:
[----:B------:R-:W-:Y:S05]  /*4590*/  BSYNC B1 ;  /* 0x0000000000017941 */ /* 0x000fea0003800000 */
.L_x_122:
        /* <DEDUP_REMOVED lines=9> */
.L_x_125:
[----:B------:R-:W-:Y:S05]  /*4630*/  BSYNC B1 ;  /* 0x0000000000017941 */ /* 0x000fea0003800000 */
.L_x_124:
        /* <DEDUP_REMOVED lines=10> */
.L_x_127:
[----:B------:R-:W-:Y:S05]  /*46e0*/  BSYNC B1 ;  /* 0x0000000000017941 */ /* 0x000fea0003800000 */
.L_x_126:
        /* <DEDUP_REMOVED lines=10> */
.L_x_129:
[----:B------:R-:W-:Y:S05]  /*4790*/  BSYNC B1 ;  /* 0x0000000000017941 */ /* 0x000fea0003800000 */
.L_x_128:
        /* <DEDUP_REMOVED lines=9> */
.L_x_131:
[----:B------:R-:W-:Y:S05]  /*4830*/  BSYNC B1 ;  /* 0x0000000000017941 */ /* 0x000fea0003800000 */
.L_x_130:
        /* <DEDUP_REMOVED lines=9> */
.L_x_133:
[----:B------:R-:W-:Y:S05]  /*48d0*/  BSYNC B1 ;  /* 0x0000000000017941 */ /* 0x000fea0003800000 */
.L_x_132:
        /* <DEDUP_REMOVED lines=10> */
.L_x_135:
[----:B------:R-:W-:Y:S05]  /*4980*/  BSYNC B1 ;  /* 0x0000000000017941 */ /* 0x000fea0003800000 */
.L_x_134:
        /* <DEDUP_REMOVED lines=10> */
.L_x_137:
[----:B------:R-:W-:Y:S05]  /*4a30*/  BSYNC B1 ;  /* 0x0000000000017941 */ /* 0x000fea0003800000 */
.L_x_136:
        /* <DEDUP_REMOVED lines=9> */
.L_x_139:
[----:B------:R-:W-:Y:S05]  /*4ad0*/  BSYNC B1 ;  /* 0x0000000000017941 */ /* 0x000fea0003800000 */
.L_x_138:
        /* <DEDUP_REMOVED lines=9> */
.L_x_141:
[----:B------:R-:W-:Y:S05]  /*4b70*/  BSYNC B1 ;  /* 0x0000000000017941 */ /* 0x000fea0003800000 */
.L_x_140:
        /* <DEDUP_REMOVED lines=10> */
.L_x_143:
[----:B------:R-:W-:Y:S05]  /*4c20*/  BSYNC B1 ;  /* 0x0000000000017941 */ /* 0x000fea0003800000 */
.L_x_142:
        /* <DEDUP_REMOVED lines=10> */
.L_x_145:
[----:B------:R-:W-:Y:S05]  /*4cd0*/  BSYNC B1 ;  /* 0x0000000000017941 */ /* 0x000fea0003800000 */
.L_x_144:
        /* <DEDUP_REMOVED lines=9> */
.L_x_147:
[----:B------:R-:W-:Y:S05]  /*4d70*/  BSYNC B1 ;  /* 0x0000000000017941 */ /* 0x000fea0003800000 */
.L_x_146:
        /* <DEDUP_REMOVED lines=9> */
.L_x_149:
[----:B------:R-:W-:Y:S05]  /*4e10*/  BSYNC B1 ;  /* 0x0000000000017941 */ /* 0x000fea0003800000 */
.L_x_148:
        /* <DEDUP_REMOVED lines=10> */
.L_x_151:
[----:B------:R-:W-:Y:S05]  /*4ec0*/  BSYNC B1 ;  /* 0x0000000000017941 */ /* 0x000fea0003800000 */
.L_x_150:
        /* <DEDUP_REMOVED lines=10> */
.L_x_153:
[----:B------:R-:W-:Y:S05]  /*4f70*/  BSYNC B1 ;  /* 0x0000000000017941 */ /* 0x000fea0003800000 */
.L_x_152:
        /* <DEDUP_REMOVED lines=9> */
.L_x_155:
[----:B------:R-:W-:Y:S05]  /*5010*/  BSYNC B1 ;  /* 0x0000000000017941 */ /* 0x000fea0003800000 */
.L_x_154:
        /* <DEDUP_REMOVED lines=9> */
.L_x_157:
[----:B------:R-:W-:Y:S05]  /*50b0*/  BSYNC B1 ;  /* 0x0000000000017941 */ /* 0x000fea0003800000 */
.L_x_156:
        /* <DEDUP_REMOVED lines=10> */
.L_x_159:
[----:B------:R-:W-:Y:S05]  /*5160*/  BSYNC B1 ;  /* 0x0000000000017941 */ /* 0x000fea0003800000 */
.L_x_158:
        /* <DEDUP_REMOVED lines=10> */
.L_x_161:
[----:B------:R-:W-:Y:S05]  /*5210*/  BSYNC B1 ;  /* 0x0000000000017941 */ /* 0x000fea0003800000 */
.L_x_160:
        /* <DEDUP_REMOVED lines=9> */
.L_x_163:
[----:B------:R-:W-:Y:S05]  /*52b0*/  BSYNC B1 ;  /* 0x0000000000017941 */ /* 0x000fea0003800000 */
.L_x_162:
        /* <DEDUP_REMOVED lines=9> */
.L_x_165:
[----:B------:R-:W-:Y:S05]  /*5350*/  BSYNC B1 ;  /* 0x0000000000017941 */ /* 0x000fea0003800000 */
.L_x_164:
        /* <DEDUP_REMOVED lines=10> */
.L_x_167:
[----:B------:R-:W-:Y:S05]  /*5400*/  BSYNC B1 ;  /* 0x0000000000017941 */ /* 0x000fea0003800000 */
.L_x_166:
        /* <DEDUP_REMOVED lines=10> */
.L_x_169:
[----:B------:R-:W-:Y:S05]  /*54b0*/  BSYNC B1 ;  /* 0x0000000000017941 */ /* 0x000fea0003800000 */
.L_x_168:
        /* <DEDUP_REMOVED lines=9> */
.L_x_171:
[----:B------:R-:W-:Y:S05]  /*5550*/  BSYNC B1 ;  /* 0x0000000000017941 */ /* 0x000fea0003800000 */
.L_x_170:
        /* <DEDUP_REMOVED lines=9> */
.L_x_173:
[----:B------:R-:W-:Y:S05]  /*55f0*/  BSYNC B1 ;  /* 0x0000000000017941 */ /* 0x000fea0003800000 */
.L_x_172:
        /* <DEDUP_REMOVED lines=10> */
.L_x_175:
[----:B------:R-:W-:Y:S05]  /*56a0*/  BSYNC B1 ;  /* 0x0000000000017941 */ /* 0x000fea0003800000 */
.L_x_174:
        /* <DEDUP_REMOVED lines=10> */
.L_x_177:
[----:B------:R-:W-:Y:S05]  /*5750*/  BSYNC B1 ;  /* 0x0000000000017941 */ /* 0x000fea0003800000 */
.L_x_176:
        /* <DEDUP_REMOVED lines=9> */
.L_x_179:
[----:B------:R-:W-:Y:S05]  /*57f0*/  BSYNC B1 ;  /* 0x0000000000017941 */ /* 0x000fea0003800000 */
.L_x_178:
        /* <DEDUP_REMOVED lines=9> */
.L_x_181:
[----:B------:R-:W-:Y:S05]  /*5890*/  BSYNC B1 ;  /* 0x0000000000017941 */ /* 0x000fea0003800000 */
.L_x_180:
        /* <DEDUP_REMOVED lines=10> */
.L_x_183:
[----:B------:R-:W-:Y:S05]  /*5940*/  BSYNC B1 ;  /* 0x0000000000017941 */ /* 0x000fea0003800000 */
.L_x_182:
        /* <DEDUP_REMOVED lines=10> */
.L_x_185:
[----:B------:R-:W-:Y:S05]  /*59f0*/  BSYNC B1 ;  /* 0x0000000000017941 */ /* 0x000fea0003800000 */
.L_x_184:
        /* <DEDUP_REMOVED lines=9> */
.L_x_187:
[----:B------:R-:W-:Y:S05]  /*5a90*/  BSYNC B1 ;  /* 0x0000000000017941 */ /* 0x000fea0003800000 */
.L_x_186:
        /* <DEDUP_REMOVED lines=9> */
.L_x_189:
[----:B------:R-:W-:Y:S05]  /*5b30*/  BSYNC B1 ;  /* 0x0000000000017941 */ /* 0x000fea0003800000 */
.L_x_188:
        /* <DEDUP_REMOVED lines=10> */
.L_x_191:
[----:B------:R-:W-:Y:S05]  /*5be0*/  BSYNC B1 ;  /* 0x0000000000017941 */ /* 0x000fea0003800000 */
.L_x_190:
        /* <DEDUP_REMOVED lines=10> */
.L_x_193:
[----:B------:R-:W-:Y:S05]  /*5c90*/  BSYNC B1 ;  /* 0x0000000000017941 */ /* 0x000fea0003800000 */
.L_x_192:
        /* <DEDUP_REMOVED lines=9> */
.L_x_195:
[----:B------:R-:W-:Y:S05]  /*5d30*/  BSYNC B1 ;  /* 0x0000000000017941 */ /* 0x000fea0003800000 */
.L_x_194:
        /* <DEDUP_REMOVED lines=9> */
.L_x_197:
[----:B------:R-:W-:Y:S05]  /*5dd0*/  BSYNC B1 ;  /* 0x0000000000017941 */ /* 0x000fea0003800000 */
.L_x_196:
        /* <DEDUP_REMOVED lines=10> */
.L_x_199:
[----:B------:R-:W-:Y:S05]  /*5e80*/  BSYNC B1 ;  /* 0x0000000000017941 */ /* 0x000fea0003800000 */
.L_x_198:
        /* <DEDUP_REMOVED lines=10> */
.L_x_201:
[----:B------:R-:W-:Y:S05]  /*5f30*/  BSYNC B1 ;  /* 0x0000000000017941 */ /* 0x000fea0003800000 */
.L_x_200:
        /* <DEDUP_REMOVED lines=9> */
.L_x_203:
[----:B------:R-:W-:Y:S05]  /*5fd0*/  BSYNC B1 ;  /* 0x0000000000017941 */ /* 0x000fea0003800000 */
.L_x_202:
        /* <DEDUP_REMOVED lines=9> */
.L_x_205:
[----:B------:R-:W-:Y:S05]  /*6070*/  BSYNC B1 ;  /* 0x0000000000017941 */ /* 0x000fea0003800000 */
.L_x_204:
        /* <DEDUP_REMOVED lines=10> */
.L_x_207:
[----:B------:R-:W-:Y:S05]  /*6120*/  BSYNC B1 ;  /* 0x0000000000017941 */ /* 0x000fea0003800000 */
.L_x_206:
        /* <DEDUP_REMOVED lines=10> */
.L_x_209:
[----:B------:R-:W-:Y:S05]  /*61d0*/  BSYNC B1 ;  /* 0x0000000000017941 */ /* 0x000fea0003800000 */
.L_x_208:
        /* <DEDUP_REMOVED lines=9> */
.L_x_211:
[----:B------:R-:W-:Y:S05]  /*6270*/  BSYNC B1 ;  /* 0x0000000000017941 */ /* 0x000fea0003800000 */
.L_x_210:
        /* <DEDUP_REMOVED lines=9> */
.L_x_213:
[----:B------:R-:W-:Y:S05]  /*6310*/  BSYNC B1 ;  /* 0x0000000000017941 */ /* 0x000fea0003800000 */
.L_x_212:
        /* <DEDUP_REMOVED lines=10> */
.L_x_215:
[----:B------:R-:W-:Y:S05]  /*63c0*/  BSYNC B1 ;  /* 0x0000000000017941 */ /* 0x000fea0003800000 */
.L_x_214:
        /* <DEDUP_REMOVED lines=10> */
.L_x_217:
[----:B------:R-:W-:Y:S05]  /*6470*/  BSYNC B1 ;  /* 0x0000000000017941 */ /* 0x000fea0003800000 */
.L_x_216:
        /* <DEDUP_REMOVED lines=9> */
.L_x_219:
[----:B------:R-:W-:Y:S05]  /*6510*/  BSYNC B1 ;  /* 0x0000000000017941 */ /* 0x000fea0003800000 */
.L_x_218:
        /* <DEDUP_REMOVED lines=9> */
.L_x_221:
[----:B------:R-:W-:Y:S05]  /*65b0*/  BSYNC B1 ;  /* 0x0000000000017941 */ /* 0x000fea0003800000 */
.L_x_220:
        /* <DEDUP_REMOVED lines=10> */
.L_x_223:
[----:B------:R-:W-:Y:S05]  /*6660*/  BSYNC B1 ;  /* 0x0000000000017941 */ /* 0x000fea0003800000 */
.L_x_222:
        /* <DEDUP_REMOVED lines=10> */
.L_x_225:
[----:B------:R-:W-:Y:S05]  /*6710*/  BSYNC B1 ;  /* 0x0000000000017941 */ /* 0x000fea0003800000 */
.L_x_224:
        /* <DEDUP_REMOVED lines=9> */
.L_x_227:
[----:B------:R-:W-:Y:S05]  /*67b0*/  BSYNC B1 ;  /* 0x0000000000017941 */ /* 0x000fea0003800000 */
.L_x_226:
        /* <DEDUP_REMOVED lines=9> */
.L_x_229:
[----:B------:R-:W-:Y:S05]  /*6850*/  BSYNC B1 ;  /* 0x0000000000017941 */ /* 0x000fea0003800000 */
.L_x_228:
        /* <DEDUP_REMOVED lines=10> */
.L_x_231:
[----:B------:R-:W-:Y:S05]  /*6900*/  BSYNC B1 ;  /* 0x0000000000017941 */ /* 0x000fea0003800000 */
.L_x_230:
        /* <DEDUP_REMOVED lines=10> */
.L_x_233:
[----:B------:R-:W-:Y:S05]  /*69b0*/  BSYNC B1 ;  /* 0x0000000000017941 */ /* 0x000fea0003800000 */
.L_x_232:
        /* <DEDUP_REMOVED lines=9> */
.L_x_235:
[----:B------:R-:W-:Y:S05]  /*6a50*/  BSYNC B1 ;  /* 0x0000000000017941 */ /* 0x000fea0003800000 */
.L_x_234:
        /* <DEDUP_REMOVED lines=9> */
.L_x_237:
[----:B------:R-:W-:Y:S05]  /*6af0*/  BSYNC B1 ;  /* 0x0000000000017941 */ /* 0x000fea0003800000 */
.L_x_236:
        /* <DEDUP_REMOVED lines=10> */
.L_x_239:
[----:B------:R-:W-:Y:S05]  /*6ba0*/  BSYNC B1 ;  /* 0x0000000000017941 */ /* 0x000fea0003800000 */
.L_x_238:
        /* <DEDUP_REMOVED lines=10> */
.L_x_241:
[----:B------:R-:W-:Y:S05]  /*6c50*/  BSYNC B1 ;  /* 0x0000000000017941 */ /* 0x000fea0003800000 */
.L_x_240:
        /* <DEDUP_REMOVED lines=9> */
.L_x_243:
[----:B------:R-:W-:Y:S05]  /*6cf0*/  BSYNC B1 ;  /* 0x0000000000017941 */ /* 0x000fea0003800000 */
.L_x_242:
        /* <DEDUP_REMOVED lines=9> */
.L_x_245:
[----:B------:R-:W-:Y:S05]  /*6d90*/  BSYNC B1 ;  /* 0x0000000000017941 */ /* 0x000fea0003800000 */
.L_x_244:
        /* <DEDUP_REMOVED lines=10> */
.L_x_247:
[----:B------:R-:W-:Y:S05]  /*6e40*/  BSYNC B1 ;  /* 0x0000000000017941 */ /* 0x000fea0003800000 */
.L_x_246:
        /* <DEDUP_REMOVED lines=10> */
.L_x_249:
[----:B------:R-:W-:Y:S05]  /*6ef0*/  BSYNC B1 ;  /* 0x0000000000017941 */ /* 0x000fea0003800000 */
.L_x_248:
        /* <DEDUP_REMOVED lines=9> */
.L_x_251:
[----:B------:R-:W-:Y:S05]  /*6f90*/  BSYNC B1 ;  /* 0x0000000000017941 */ /* 0x000fea0003800000 */
.L_x_250:
        /* <DEDUP_REMOVED lines=9> */
.L_x_253:
[----:B------:R-:W-:Y:S05]  /*7030*/  BSYNC B1 ;  /* 0x0000000000017941 */ /* 0x000fea0003800000 */
.L_x_252:
        /* <DEDUP_REMOVED lines=10> */
.L_x_255:
[----:B------:R-:W-:Y:S05]  /*70e0*/  BSYNC B1 ;  /* 0x0000000000017941 */ /* 0x000fea0003800000 */
.L_x_254:
        /* <DEDUP_REMOVED lines=10> */
.L_x_257:
[----:B------:R-:W-:Y:S05]  /*7190*/  BSYNC B1 ;  /* 0x0000000000017941 */ /* 0x000fea0003800000 */
.L_x_256:
        /* <DEDUP_REMOVED lines=9> */
.L_x_259:
[----:B------:R-:W-:Y:S05]  /*7230*/  BSYNC B1 ;  /* 0x0000000000017941 */ /* 0x000fea0003800000 */
.L_x_258:
        /* <DEDUP_REMOVED lines=9> */
.L_x_261:
[----:B------:R-:W-:Y:S05]  /*72d0*/  BSYNC B1 ;  /* 0x0000000000017941 */ /* 0x000fea0003800000 */
.L_x_260:
        /* <DEDUP_REMOVED lines=10> */
.L_x_263:
[----:B------:R-:W-:Y:S05]  /*7380*/  BSYNC B1 ;  /* 0x0000000000017941 */ /* 0x000fea0003800000 */
.L_x_262:
        /* <DEDUP_REMOVED lines=10> */
.L_x_265:
[----:B------:R-:W-:Y:S05]  /*7430*/  BSYNC B1 ;  /* 0x0000000000017941 */ /* 0x000fea0003800000 */
.L_x_264:
        /* <DEDUP_REMOVED lines=9> */
.L_x_267:
[----:B------:R-:W-:Y:S05]  /*74d0*/  BSYNC B1 ;  /* 0x0000000000017941 */ /* 0x000fea0003800000 */
.L_x_266:
        /* <DEDUP_REMOVED lines=9> */
.L_x_269:
[----:B------:R-:W-:Y:S05]  /*7570*/  BSYNC B1 ;  /* 0x0000000000017941 */ /* 0x000fea0003800000 */
.L_x_268:
        /* <DEDUP_REMOVED lines=10> */
.L_x_271:
[----:B------:R-:W-:Y:S05]  /*7620*/  BSYNC B1 ;  /* 0x0000000000017941 */ /* 0x000fea0003800000 */
.L_x_270:
        /* <DEDUP_REMOVED lines=10> */
.L_x_273:
[----:B------:R-:W-:Y:S05]  /*76d0*/  BSYNC B1 ;  /* 0x0000000000017941 */ /* 0x000fea0003800000 */
.L_x_272:
        /* <DEDUP_REMOVED lines=9> */
.L_x_275:
[----:B------:R-:W-:Y:S05]  /*7770*/  BSYNC B1 ;  /* 0x0000000000017941 */ /* 0x000fea0003800000 */
.L_x_274:
        /* <DEDUP_REMOVED lines=9> */
.L_x_277:
[----:B------:R-:W-:Y:S05]  /*7810*/  BSYNC B1 ;  /* 0x0000000000017941 */ /* 0x000fea0003800000 */
.L_x_276:
        /* <DEDUP_REMOVED lines=10> */
.L_x_279:
[----:B------:R-:W-:Y:S05]  /*78c0*/  BSYNC B1 ;  /* 0x0000000000017941 */ /* 0x000fea0003800000 */
.L_x_278:
        /* <DEDUP_REMOVED lines=10> */
.L_x_281:
[----:B------:R-:W-:Y:S05]  /*7970*/  BSYNC B1 ;  /* 0x0000000000017941 */ /* 0x000fea0003800000 */
.L_x_280:
[----:B01--45:R-:W-:Y:S01]  /*7980*/  IMAD.U32 R6, R152, 0x10000, RZ ;  /* 0x0001000098067824 */ /* 0x033fe200078e00ff */
        /* <DEDUP_REMOVED lines=8> */
.L_x_283:
[----:B------:R-:W-:Y:S05]  /*7a10*/  BSYNC B1 ;  /* 0x0000000000017941 */ /* 0x000fea0003800000 */
.L_x_282:
[----:B0-2--5:R-:W-:Y:S01]  /*7a20*/  IMAD.U32 R4, R152, 0x10000, RZ ;  /* 0x0001000098047824 */ /* 0x025fe200078e00ff */
[----:B------:R-:W-:Y:S01]  /*7a30*/  ISETP.GT.AND P1, PT, R0, 0x8, P1 ;  /* 0x000000080000780c */ /* 0x000fe20000f24270 */
[----:B------:R-:W-:Y:S01]  /*7a40*/  @P0 IMAD.MOV.U32 R5, RZ, RZ, R11 ;  /* 0x000000ffff050224 */ /* 0x000fe200078e000b */
[----:B------:R-:W-:Y:S01]  /*7a50*/  BSSY B1, `(.L_x_284) ;  /* 0x0000008000017945 */ /* 0x000fe20003800000 */
[----:B------:R-:W-:Y:S01]  /*7a60*/  FMUL R3, R4, R155 ;  /* 0x0000009b04037220 */ /* 0x000fe20000400000 */
[----:B------:R-:W-:-:S03]  /*7a70*/  @P0 IMAD.MOV.U32 R4, RZ, RZ, R10 ;  /* 0x000000ffff040224 */ /* 0x000fc600078e000a */
[----:B------:R-:W-:-:S05]  /*7a80*/  FFMA R3, R150, R154, R3 ;  /* 0x0000009a96037223 */ /* 0x000fca0000000003 */
[----:B------:R-:W-:-:S05]  /*7a90*/  F2FP.BF16.F32.PACK_AB R3, RZ, R3 ;  /* 0x00000003ff03723e */ /* 0x000fca00000010ff */
[----:B------:R0:W-:Y:S01]  /*7aa0*/  @P0 STG.E.U16 desc[UR36][R4.64+0x1f0], R3 ;  /* 0x0001f00304000986 */ /* 0x0001e2000c101524 */
[----:B------:R-:W-:Y:S05]  /*7ab0*/  @!P1 BRA `(.L_x_285) ;  /* 0x0000000000049947 */ /* 0x000fea0003800000 */
[----:B------:R2:W5:Y:S02]  /*7ac0*/  LDG.E.LTC128B.U16 R152, desc[UR36][R8.64+0x1f2] ;  /* 0x0001f22408987981 */ /* 0x000564000c1e1520 */
.L_x_285:
[----:B------:R-:W-:Y:S05]  /*7ad0*/  BSYNC B1 ;  /* 0x0000000000017941 */ /* 0x000fea0003800000 */
.L_x_284:
[----:B------:R-:W-:Y:S05]  /*7ae0*/  @!P1 BRA `(.L_x_286) ;  /* 0x0000002400309947 */ /* 0x000fea0003800000 */
[----:B-----5:R-:W-:-:S04]  /*7af0*/  IMAD.U32 R152, R152, 0x10000, RZ ;  /* 0x0001000098987824 */ /* 0x020fc800078e00ff */
[----:B------:R-:W-:-:S04]  /*7b00*/  FMUL R152, R152, R155 ;  /* 0x0000009b98987220 */ /* 0x000fc80000400000 */
[----:B------:R-:W-:-:S05]  /*7b10*/  FFMA R152, R151, R154, R152 ;  /* 0x0000009a97987223 */ /* 0x000fca0000000098 */
[----:B------:R-:W-:-:S05]  /*7b20*/  F2FP.BF16.F32.PACK_AB R152, RZ, R152 ;  /* 0x00000098ff98723e */ /* 0x000fca00000010ff */
[----:B------:R4:W-:Y:S01]  /*7b30*/  STG.E.U16 desc[UR36][R10.64+0x1f2], R152 ;  /* 0x0001f2980a007986 */ /* 0x0009e2000c101524 */
[----:B------:R-:W-:Y:S05]  /*7b40*/  BRA `(.L_x_286) ;  /* 0x0000002400187947 */ /* 0x000fea0003800000 */
.L_x_33:
[----:B------:R-:W-:Y:S01]  /*7b50*/  ISETP.GT.AND P2, PT, R3, 0x1, PT ;  /* 0x000000010300780c */ /* 0x000fe20003f44270 */
[----:B------:R-:W-:Y:S01]  /*7b60*/  ULDC.64 UR4, c[0x0][0x5c0] ;  /* 0x0001700000047ab9 */ /* 0x000fe20000000a00 */
[-C--:B------:R-:W-:Y:S01]  /*7b70*/  FMUL R24, R24, R154.reuse ;  /* 0x0000009a18187220 */ /* 0x080fe20000400000 */
[-C--:B------:R-:W-:Y:S01]  /*7b80*/  FMUL R25, R25, R154.reuse ;  /* 0x0000009a19197220 */ /* 0x080fe20000400000 */
[----:B------:R-:W-:Y:S01]  /*7b90*/  ISETP.GT.AND P1, PT, R0, RZ, P2 ;  /* 0x000000ff0000720c */ /* 0x000fe20001724270 */
[-C--:B------:R-:W-:Y:S01]  /*7ba0*/  FMUL R26, R26, R154.reuse ;  /* 0x0000009a1a1a7220 */ /* 0x080fe20000400000 */
[----:B------:R-:W-:Y:S01]  /*7bb0*/  LEA R4, P4, R160, UR4, 0x1 ;  /* 0x00000004a0047c11 */ /* 0x000fe2000f8808ff */
[----:B------:R-:W-:Y:S01]  /*7bc0*/  FMUL R27, R27, R154 ;  /* 0x0000009a1b1b7220 */ /* 0x000fe20000400000 */
[----:B------:R-:W-:Y:S01]  /*7bd0*/  F2FP.BF16.F32.PACK_AB R24, RZ, R24 ;  /* 0x00000018ff18723e */ /* 0x000fe200000010ff */
[-C--:B------:R-:W-:Y:S01]  /*7be0*/  FMUL R28, R28, R154.reuse ;  /* 0x0000009a1c1c7220 */ /* 0x080fe20000400000 */
[----:B------:R-:W-:Y:S01]  /*7bf0*/  LEA.HI.X R5, R160, UR5, R171, 0x1, P4 ;  /* 0x00000005a0057c11 */ /* 0x000fe2000a0f0cab */
[-C--:B------:R-:W-:Y:S01]  /*7c00*/  FMUL R29, R29, R154.reuse ;  /* 0x0000009a1d1d7220 */ /* 0x080fe20000400000 */
[----:B------:R-:W-:Y:S01]  /*7c10*/  F2FP.BF16.F32.PACK_AB R25, RZ, R25 ;  /* 0x00000019ff19723e */ /* 0x000fe200000010ff */
[-C--:B------:R-:W-:Y:S01]  /*7c20*/  FMUL R30, R30, R154.reuse ;  /* 0x0000009a1e1e7220 */ /* 0x080fe20000400000 */
[----:B------:R-:W-:Y:S01]  /*7c30*/  ISETP.GT.AND P2, PT, R0, 0x8, P2 ;  /* 0x000000080000780c */ /* 0x000fe20001744270 */
[----:B------:R-:W-:Y:S01]  /*7c40*/  @P3 STG.E.U16 desc[UR36][R4.64], R24 ;  /* 0x0000001804003986 */ /* 0x000fe2000c101524 */
[C---:B------:R-:W-:Y:S01]  /*7c50*/  SHF.L.U64.HI R11, R10.reuse, 0x4, R11 ;  /* 0x000000040a0b7819 */ /* 0x040fe2000001020b */
[----:B------:R-:W-:Y:S01]  /*7c60*/  FMUL R31, R31, R154 ;  /* 0x0000009a1f1f7220 */ /* 0x000fe20000400000 */
[----:B------:R-:W-:Y:S01]  /*7c70*/  LEA R6, P3, R10, R4, 0x4 ;  /* 0x000000040a067211 */ /* 0x000fe200078620ff */
[----:B------:R-:W-:Y:S01]  /*7c80*/  @P1 STG.E.U16 desc[UR36][R4.64+0x2], R25 ;  /* 0x0000021904001986 */ /* 0x000fe2000c101524 */
[----:B------:R-:W-:Y:S01]  /*7c90*/  ISETP.GT.AND P1, PT, R0, 0x8, P0 ;  /* 0x000000080000780c */ /* 0x000fe20000724270 */
[----:B------:R-:W-:Y:S01]  /*7ca0*/  FMUL R32, R32, R154 ;  /* 0x0000009a20207220 */ /* 0x000fe20000400000 */
[----:B------:R-:W-:Y:S01]  /*7cb0*/  F2FP.BF16.F32.PACK_AB R26, RZ, R26 ;  /* 0x0000001aff1a723e */ /* 0x000fe200000010ff */
[----:B------:R-:W-:Y:S01]  /*7cc0*/  IMAD.X R7, R11, 0x1, R5, P3 ;  /* 0x000000010b077824 */ /* 0x000fe200018e0605 */
[----:B------:R-:W-:Y:S01]  /*7cd0*/  F2FP.BF16.F32.PACK_AB R27, RZ, R27 ;  /* 0x0000001bff1b723e */ /* 0x000fe200000010ff */
[-C--:B------:R-:W-:Y:S01]  /*7ce0*/  FMUL R33, R33, R154.reuse ;  /* 0x0000009a21217220 */ /* 0x080fe20000400000 */
[----:B------:R-:W-:Y:S01]  /*7cf0*/  ISETP.GT.AND P0, PT, R3, 0x8, PT ;  /* 0x000000080300780c */ /* 0x000fe20003f04270 */
[----:B------:R-:W-:Y:S01]  /*7d00*/  FMUL R34, R34, R154 ;  /* 0x0000009a22227220 */ /* 0x000fe20000400000 */
[----:B------:R-:W-:Y:S01]  /*7d10*/  F2FP.BF16.F32.PACK_AB R28, RZ, R28 ;  /* 0x0000001cff1c723e */ /* 0x000fe200000010ff */
[-C--:B------:R-:W-:Y:S01]  /*7d20*/  FMUL R35, R35, R154.reuse ;  /* 0x0000009a23237220 */ /* 0x080fe20000400000 */
[----:B------:R-:W-:Y:S01]  /*7d30*/  ISETP.GT.AND P4, PT, R0, RZ, P0 ;  /* 0x000000ff0000720c */ /* 0x000fe20000784270 */
[-C--:B------:R-:W-:Y:S01]  /*7d40*/  FMUL R36, R36, R154.reuse ;  /* 0x0000009a24247220 */ /* 0x080fe20000400000 */
[----:B------:R-:W-:Y:S01]  /*7d50*/  F2FP.BF16.F32.PACK_AB R29, RZ, R29 ;  /* 0x0000001dff1d723e */ /* 0x000fe200000010ff */
[----:B------:R-:W-:Y:S01]  /*7d60*/  @P1 STG.E.U16 desc[UR36][R6.64], R26 ;  /* 0x0000001a06001986 */ /* 0x000fe2000c101524 */
[----:B------:R-:W-:Y:S01]  /*7d70*/  ISETP.GT.AND P1, PT, R0, 0x8, P0 ;  /* 0x000000080000780c */ /* 0x000fe20000724270 */
[----:B------:R-:W-:Y:S01]  /*7d80*/  FMUL R37, R37, R154 ;  /* 0x0000009a25257220 */ /* 0x000fe20000400000 */
[----:B------:R-:W-:Y:S01]  /*7d90*/  F2FP.BF16.F32.PACK_AB R30, RZ, R30 ;  /* 0x0000001eff1e723e */ /* 0x000fe200000010ff */
[----:B------:R-:W-:Y:S01]  /*7da0*/  @P2 STG.E.U16 desc[UR36][R6.64+0x2], R27 ;  /* 0x0000021b06002986 */ /* 0x000fe2000c101524 */
[----:B------:R-:W-:Y:S01]  /*7db0*/  ISETP.GT.AND P2, PT, R3, 0x9, PT ;  /* 0x000000090300780c */ /* 0x000fe20003f44270 */
[-C--:B------:R-:W-:Y:S01]  /*7dc0*/  FMUL R38, R38, R154.reuse ;  /* 0x0000009a26267220 */ /* 0x080fe20000400000 */
[----:B------:R-:W-:Y:S01]  /*7dd0*/  F2FP.BF16.F32.PACK_AB R31, RZ, R31 ;  /* 0x0000001fff1f723e */ /* 0x000fe200000010ff */
[-C--:B------:R-:W-:Y:S01]  /*7de0*/  FMUL R39, R39, R154.reuse ;  /* 0x0000009a27277220 */ /* 0x080fe20000400000 */
[C---:B------:R-:W-:Y:S01]  /*7df0*/  ISETP.GT.AND P3, PT, R0.reuse, RZ, P2 ;  /* 0x000000ff0000720c */ /* 0x040fe20001764270 */
[----:B------:R-:W-:Y:S01]  /*7e00*/  @P4 STG.E.U16 desc[UR36][R4.64+0x10], R28 ;  /* 0x0000101c04004986 */ /* 0x000fe2000c101524 */
[----:B------:R-:W-:Y:S01]  /*7e10*/  ISETP.GT.AND P2, PT, R0, 0x8, P2 ;  /* 0x000000080000780c */ /* 0x000fe20001744270 */
        /* <DEDUP_REMOVED lines=8> */
[----:B------:R-:W-:Y:S01]  /*7ea0*/  FMUL R44, R44, R154 ;  /* 0x0000009a2c2c7220 */ /* 0x000fe20000400000 */
[----:B------:R-:W-:Y:S01]  /*7eb0*/  F2FP.BF16.F32.PACK_AB R34, RZ, R34 ;  /* 0x00000022ff22723e */ /* 0x000fe200000010ff */
[----:B------:R-:W-:Y:S01]  /*7ec0*/  @P3 STG.E.U16 desc[UR36][R4.64+0x12], R29 ;  /* 0x0000121d04003986 */ /* 0x000fe2000c101524 */
[----:B------:R-:W-:Y:S01]  /*7ed0*/  ISETP.GT.AND P3, PT, R3, 0x11, PT ;  /* 0x000000110300780c */ /* 0x000fe20003f64270 */
[-C--:B------:R-:W-:Y:S01]  /*7ee0*/  FMUL R45, R45, R154.reuse ;  /* 0x0000009a2d2d7220 */ /* 0x080fe20000400000 */
[----:B------:R-:W-:Y:S01]  /*7ef0*/  F2FP.BF16.F32.PACK_AB R35, RZ, R35 ;  /* 0x00000023ff23723e */ /* 0x000fe200000010ff */
[----:B------:R-:W-:Y:S01]  /*7f00*/  @P1 STG.E.U16 desc[UR36][R6.64+0x10], R30 ;  /* 0x0000101e06001986 */ /* 0x000fe2000c101524 */
[----:B------:R-:W-:Y:S01]  /*7f10*/  ISETP.GT.AND P1, PT, R0, 0x8, P0 ;  /* 0x000000080000780c */ /* 0x000fe20000724270 */
[-C--:B------:R-:W-:Y:S01]  /*7f20*/  FMUL R46, R46, R154.reuse ;  /* 0x0000009a2e2e7220 */ /* 0x080fe20000400000 */
[----:B------:R-:W-:Y:S01]  /*7f30*/  ISETP.GT.AND P0, PT, R3, 0x18, PT ;  /* 0x000000180300780c */ /* 0x000fe20003f04270 */
[----:B------:R-:W-:Y:S01]  /*7f40*/  @P2 STG.E.U16 desc[UR36][R6.64+0x12], R31 ;  /* 0x0000121f06002986 */ /* 0x000fe2000c101524 */
[C---:B------:R-:W-:Y:S01]  /*7f50*/  ISETP.GT.AND P2, PT, R0.reuse, RZ, P3 ;  /* 0x000000ff0000720c */ /* 0x040fe20001f44270 */
[-C--:B------:R-:W-:Y:S01]  /*7f60*/  FMUL R47, R47, R154.reuse ;  /* 0x0000009a2f2f7220 */ /* 0x080fe20000400000 */
[C---:B------:R-:W-:Y:S01]  /*7f70*/  ISETP.GT.AND P3, PT, R0.reuse, 0x8, P3 ;  /* 0x000000080000780c */ /* 0x040fe20001f64270 */
[----:B------:R-:W-:Y:S01]  /*7f80*/  @P4 STG.E.U16 desc[UR36][R4.64+0x20], R32 ;  /* 0x0000202004004986 */ /* 0x000fe2000c101524 */
[----:B------:R-:W-:Y:S01]  /*7f90*/  ISETP.GT.AND P4, PT, R0, RZ, P0 ;  /* 0x000000ff0000720c */ /* 0x000fe20000784270 */
[----:B------:R-:W-:Y:S01]  /*7fa0*/  FMUL R48, R48, R154 ;  /* 0x0000009a30307220 */ /* 0x000fe20000400000 */
[----:B------:R-:W-:Y:S01]  /*7fb0*/  F2FP.BF16.F32.PACK_AB R36, RZ, R36 ;  /* 0x00000024ff24723e */ /* 0x000fe200000010ff */
[-C--:B------:R-:W-:Y:S01]  /*7fc0*/  FMUL R49, R49, R154.reuse ;  /* 0x0000009a31317220 */ /* 0x080fe20000400000 */
[----:B------:R-:W-:Y:S01]  /*7fd0*/  F2FP.BF16.F32.PACK_AB R37, RZ, R37 ;  /* 0x00000025ff25723e */ /* 0x000fe200000010ff */
[----:B------:R-:W-:Y:S01]  /*7fe0*/  FMUL R50, R50, R154 ;  /* 0x0000009a32327220 */ /* 0x000fe20000400000 */
[----:B------:R-:W-:Y:S01]  /*7ff0*/  F2FP.BF16.F32.PACK_AB R38, RZ, R38 ;  /* 0x00000026ff26723e */ /* 0x000fe200000010ff */
[----:B------:R-:W-:Y:S01]  /*8000*/  FMUL R51, R51, R154 ;  /* 0x0000009a33337220 */ /* 0x000fe20000400000 */
[----:B------:R-:W-:Y:S01]  /*8010*/  F2FP.BF16.F32.PACK_AB R39, RZ, R39 ;  /* 0x00000027ff27723e */ /* 0x000fe200000010ff */
[----:B------:R-:W-:Y:S01]  /*8020*/  @P2 STG.E.U16 desc[UR36][R4.64+0x22], R33 ;  /* 0x0000222104002986 */ /* 0x000fe2000c101524 */
[----:B------:R-:W-:Y:S01]  /*8030*/  F2FP.BF16.F32.PACK_AB R40, RZ, R40 ;  /* 0x00000028ff28723e */ /* 0x000fe200000010ff */
[-C--:B------:R-:W-:Y:S01]  /*8040*/  FMUL R52, R52, R154.reuse ;  /* 0x0000009a34347220 */ /* 0x080fe20000400000 */
[----:B------:R-:W-:Y:S01]  /*8050*/  F2FP.BF16.F32.PACK_AB R41, RZ, R41 ;  /* 0x00000029ff29723e */ /* 0x000fe200000010ff */
[----:B------:R-:W-:Y:S01]  /*8060*/  @P1 STG.E.U16 desc[UR36][R6.64+0x20], R34 ;  /* 0x0000202206001986 */ /* 0x000fe2000c101524 */
[----:B------:R-:W-:Y:S01]  /*8070*/  ISETP.GT.AND P1, PT, R0, 0x8, P0 ;  /* 0x000000080000780c */ /* 0x000fe20000724270 */
[-C--:B------:R-:W-:Y:S01]  /*8080*/  FMUL R53, R53, R154.reuse ;  /* 0x0000009a35357220 */ /* 0x080fe20000400000 */
[C---:B------:R-:W-:Y:S01]  /*8090*/  ISETP.GT.AND P0, PT, R3.reuse, 0x20, PT ;  /* 0x000000200300780c */ /* 0x040fe20003f04270 */
[----:B------:R-:W-:Y:S01]  /*80a0*/  @P3 STG.E.U16 desc[UR36][R6.64+0x22], R35 ;  /* 0x0000222306003986 */ /* 0x000fe2000c101524 */
[----:B------:R-:W-:Y:S01]  /*80b0*/  ISETP.GT.AND P3, PT, R3, 0x19, PT ;  /* 0x000000190300780c */ /* 0x000fe20003f64270 */
[----:B------:R-:W-:Y:S01]  /*80c0*/  FMUL R54, R54, R154 ;  /* 0x0000009a36367220 */ /* 0x000fe20000400000 */
[----:B------:R-:W-:Y:S01]  /*80d0*/  F2FP.BF16.F32.PACK_AB R42, RZ, R42 ;  /* 0x0000002aff2a723e */ /* 0x000fe200000010ff */
[----:B------:R-:W-:Y:S01]  /*80e0*/  @P4 STG.E.U16 desc[UR36][R4.64+0x30], R36 ;  /* 0x0000302404004986 */ /* 0x000fe2000c101524 */
[C---:B------:R-:W-:Y:S01]  /*80f0*/  ISETP.GT.AND P2, PT, R0.reuse, RZ, P3 ;  /* 0x000000ff0000720c */ /* 0x040fe20001f44270 */
[-C--:B------:R-:W-:Y:S01]  /*8100*/  FMUL R55, R55, R154.reuse ;  /* 0x0000009a37377220 */ /* 0x080fe20000400000 */
[----:B------:R-:W-:Y:S01]  /*8110*/  ISETP.GT.AND P3, PT, R0, 0x8, P3 ;  /* 0x000000080000780c */ /* 0x000fe20001f64270 */
[-C--:B------:R-:W-:Y:S01]  /*8120*/  FMUL R56, R56, R154.reuse ;  /* 0x0000009a38387220 */ /* 0x080fe20000400000 */
[----:B------:R-:W-:Y:S01]  /*8130*/  ISETP.GT.AND P4, PT, R0, RZ, P0 ;  /* 0x000000ff0000720c */ /* 0x000fe20000784270 */
[-C--:B------:R-:W-:Y:S01]  /*8140*/  FMUL R57, R57, R154.reuse ;  /* 0x0000009a39397220 */ /* 0x080fe20000400000 */
[----:B------:R-:W-:Y:S01]  /*8150*/  F2FP.BF16.F32.PACK_AB R43, RZ, R43 ;  /* 0x0000002bff2b723e */ /* 0x000fe200000010ff */
[----:B------:R-:W-:Y:S01]  /*8160*/  FMUL R58, R58, R154 ;  /* 0x0000009a3a3a7220 */ /* 0x000fe20000400000 */
[----:B------:R-:W-:Y:S01]  /*8170*/  F2FP.BF16.F32.PACK_AB R44, RZ, R44 ;  /* 0x0000002cff2c723e */ /* 0x000fe200000010ff */
[-C--:B------:R-:W-:Y:S01]  /*8180*/  FMUL R59, R59, R154.reuse ;  /* 0x0000009a3b3b7220 */ /* 0x080fe20000400000 */
[----:B------:R-:W-:Y:S01]  /*8190*/  F2FP.BF16.F32.PACK_AB R45, RZ, R45 ;  /* 0x0000002dff2d723e */ /* 0x000fe200000010ff */
[----:B------:R-:W-:Y:S01]  /*81a0*/  FMUL R60, R60, R154 ;  /* 0x0000009a3c3c7220 */ /* 0x000fe20000400000 */
[----:B------:R-:W-:Y:S01]  /*81b0*/  F2FP.BF16.F32.PACK_AB R46, RZ, R46 ;  /* 0x0000002eff2e723e */ /* 0x000fe200000010ff */
[----:B------:R-:W-:Y:S01]  /*81c0*/  @P2 STG.E.U16 desc[UR36][R4.64+0x32], R37 ;  /* 0x0000322504002986 */ /* 0x000fe2000c101524 */
[----:B------:R-:W-:Y:S01]  /*81d0*/  F2FP.BF16.F32.PACK_AB R47, RZ, R47 ;  /* 0x0000002fff2f723e */ /* 0x000fe200000010ff */
[----:B------:R-:W-:Y:S01]  /*81e0*/  FMUL R61, R61, R154 ;  /* 0x0000009a3d3d7220 */ /* 0x000fe20000400000 */
[----:B------:R-:W-:Y:S01]  /*81f0*/  F2FP.BF16.F32.PACK_AB R48, RZ, R48 ;  /* 0x00000030ff30723e */ /* 0x000fe200000010ff */
[----:B------:R-:W-:Y:S01]  /*8200*/  @P1 STG.E.U16 desc[UR36][R6.64+0x30], R38 ;  /* 0x0000302606001986 */ /* 0x000fe2000c101524 */
[----:B------:R-:W-:Y:S01]  /*8210*/  ISETP.GT.AND P1, PT, R0, 0x8, P0 ;  /* 0x000000080000780c */ /* 0x000fe20000724270 */
[-C--:B------:R-:W-:Y:S01]  /*8220*/  FMUL R62, R62, R154.reuse ;  /* 0x0000009a3e3e7220 */ /* 0x080fe20000400000 */
[C---:B------:R-:W-:Y:S01]  /*8230*/  ISETP.GT.AND P0, PT, R3.reuse, 0x28, PT ;  /* 0x000000280300780c */ /* 0x040fe20003f04270 */
[----:B------:R-:W-:Y:S01]  /*8240*/  @P3 STG.E.U16 desc[UR36][R6.64+0x32], R39 ;  /* 0x0000322706003986 */ /* 0x000fe2000c101524 */
[----:B------:R-:W-:Y:S01]  /*8250*/  ISETP.GT.AND P3, PT, R3, 0x21, PT ;  /* 0x000000210300780c */ /* 0x000fe20003f64270 */
[-C--:B------:R-:W-:Y:S01]  /*8260*/  FMUL R63, R63, R154.reuse ;  /* 0x0000009a3f3f7220 */ /* 0x080fe20000400000 */
[----:B------:R-:W-:Y:S01]  /*8270*/  F2FP.BF16.F32.PACK_AB R49, RZ, R49 ;  /* 0x00000031ff31723e */ /* 0x000fe200000010ff */
[----:B------:R-:W-:Y:S01]  /*8280*/  @P4 STG.E.U16 desc[UR36][R4.64+0x40], R40 ;  /* 0x0000402804004986 */ /* 0x000fe2000c101524 */
[----:B------:R-:W-:Y:S01]  /*8290*/  ISETP.GT.AND P2, PT, R0, RZ, P3 ;  /* 0x000000ff0000720c */ /* 0x000fe20001f44270 */
[-C--:B------:R-:W-:Y:S01]  /*82a0*/  FMUL R64, R64, R154.reuse ;  /* 0x0000009a40407220 */ /* 0x080fe20000400000 */
[C---:B------:R-:W-:Y:S01]  /*82b0*/  ISETP.GT.AND P3, PT, R0.reuse, 0x8, P3 ;  /* 0x000000080000780c */ /* 0x040fe20001f64270 */
[-C--:B------:R-:W-:Y:S01]  /*82c0*/  FMUL R65, R65, R154.reuse ;  /* 0x0000009a41417220 */ /* 0x080fe20000400000 */
        /* <DEDUP_REMOVED lines=248> */
[----:B------:R-:W-:-:S02]  /*9250*/  ISETP.GT.AND P1, PT, R0, 0x8, P0 ;  /* 0x000000080000780c */ /* 0x000fc40000724270 */
[C---:B------:R-:W-:Y:S01]  /*9260*/  ISETP.GT.AND P0, PT, R3.reuse, 0x78, PT ;  /* 0x000000780300780c */ /* 0x040fe20003f04270 */
[----:B------:R-:W-:Y:S01]  /*9270*/  @P3 STG.E.U16 desc[UR36][R6.64+0xd2], R79 ;  /* 0x0000d24f06003986 */ /* 0x000fe2000c101524 */
[----:B------:R-:W-:Y:S02]  /*9280*/  ISETP.GT.AND P3, PT, R3, 0x71, PT ;  /* 0x000000710300780c */ /* 0x000fe40003f64270 */
[----:B------:R-:W-:Y:S01]  /*9290*/  F2FP.BF16.F32.PACK_AB R119, RZ, R119 ;  /* 0x00000077ff77723e */ /* 0x000fe200000010ff */
[----:B------:R-:W-:Y:S01]  /*92a0*/  @P4 STG.E.U16 desc[UR36][R4.64+0xe0], R80 ;  /* 0x0000e05004004986 */ /* 0x000fe2000c101524 */
[C---:B------:R-:W-:Y:S02]  /*92b0*/  ISETP.GT.AND P2, PT, R0.reuse, RZ, P3 ;  /* 0x000000ff0000720c */ /* 0x040fe40001f44270 */
[C---:B------:R-:W-:Y:S02]  /*92c0*/  ISETP.GT.AND P3, PT, R0.reuse, 0x8, P3 ;  /* 0x000000080000780c */ /* 0x040fe40001f64270 */
[----:B------:R-:W-:-:S02]  /*92d0*/  ISETP.GT.AND P4, PT, R0, RZ, P0 ;  /* 0x000000ff0000720c */ /* 0x000fc40000784270 */
[----:B------:R-:W-:Y:S02]  /*92e0*/  F2FP.BF16.F32.PACK_AB R120, RZ, R120 ;  /* 0x00000078ff78723e */ /* 0x000fe400000010ff */
[----:B------:R-:W-:Y:S02]  /*92f0*/  F2FP.BF16.F32.PACK_AB R121, RZ, R121 ;  /* 0x00000079ff79723e */ /* 0x000fe400000010ff */
[----:B------:R-:W-:Y:S02]  /*9300*/  F2FP.BF16.F32.PACK_AB R122, RZ, R122 ;  /* 0x0000007aff7a723e */ /* 0x000fe400000010ff */
[----:B------:R-:W-:Y:S01]  /*9310*/  F2FP.BF16.F32.PACK_AB R123, RZ, R123 ;  /* 0x0000007bff7b723e */ /* 0x000fe200000010ff */
[----:B------:R-:W-:Y:S01]  /*9320*/  @P2 STG.E.U16 desc[UR36][R4.64+0xe2], R81 ;  /* 0x0000e25104002986 */ /* 0x000fe2000c101524 */
[----:B------:R-:W-:Y:S02]  /*9330*/  F2FP.BF16.F32.PACK_AB R124, RZ, R124 ;  /* 0x0000007cff7c723e */ /* 0x000fe400000010ff */
        /* <DEDUP_REMOVED lines=66> */
[----:B------:R-:W-:Y:S04]  /*9760*/  @P2 STG.E.U16 desc[UR36][R4.64+0x122], R97 ;  /* 0x0001226104002986 */ /* 0x000fe8000c101524 */
[----:B------:R-:W-:Y:S01]  /*9770*/  @P1 STG.E.U16 desc[UR36][R6.64+0x120], R98 ;  /* 0x0001206206001986 */ /* 0x000fe2000c101524 */
[----:B------:R-:W-:-:S02]  /*9780*/  ISETP.GT.AND P1, PT, R0, 0x8, P0 ;  /* 0x000000080000780c */ /* 0x000fc40000724270 */
[C---:B------:R-:W-:Y:S01]  /*9790*/  ISETP.GT.AND P0, PT, R3.reuse, 0xa0, PT ;  /* 0x000000a00300780c */ /* 0x040fe20003f04270 */
[----:B------:R-:W-:Y:S01]  /*97a0*/  @P3 STG.E.U16 desc[UR36][R6.64+0x122], R99 ;  /* 0x0001226306003986 */ /* 0x000fe2000c101524 */
[----:B------:R-:W-:-:S03]  /*97b0*/  ISETP.GT.AND P3, PT, R3, 0x99, PT ;  /* 0x000000990300780c */ /* 0x000fc60003f64270 */
[----:B------:R-:W-:Y:S01]  /*97c0*/  @P4 STG.E.U16 desc[UR36][R4.64+0x130], R100 ;  /* 0x0001306404004986 */ /* 0x000fe2000c101524 */
[C---:B------:R-:W-:Y:S02]  /*97d0*/  ISETP.GT.AND P2, PT, R0.reuse, RZ, P3 ;  /* 0x000000ff0000720c */ /* 0x040fe40001f44270 */
[C---:B------:R-:W-:Y:S02]  /*97e0*/  ISETP.GT.AND P3, PT, R0.reuse, 0x8, P3 ;  /* 0x000000080000780c */ /* 0x040fe40001f64270 */
[----:B------:R-:W-:-:S09]  /*97f0*/  ISETP.GT.AND P4, PT, R0, RZ, P0 ;  /* 0x000000ff0000720c */ /* 0x000fd20000784270 */
[----:B------:R-:W-:Y:S04]  /*9800*/  @P2 STG.E.U16 desc[UR36][R4.64+0x132], R101 ;  /* 0x0001326504002986 */ /* 0x000fe8000c101524 */
[----:B------:R-:W-:Y:S01]  /*9810*/  @P1 STG.E.U16 desc[UR36][R6.64+0x130], R102 ;  /* 0x0001306606001986 */ /* 0x000fe2000c101524 */
[----:B------:R-:W-:Y:S02]  /*9820*/  ISETP.GT.AND P1, PT, R0, 0x8, P0 ;  /* 0x000000080000780c */ /* 0x000fe40000724270 */
        /* <DEDUP_REMOVED lines=76> */
[C---:B------:R-:W-:Y:S02]  /*9cf0*/  ISETP.GT.AND P3, PT, R0.reuse, RZ, P0 ;  /* 0x000000ff0000720c */ /* 0x040fe40000764270 */
[----:B------:R-:W-:-:S07]  /*9d00*/  ISETP.GT.AND P0, PT, R0, 0x8, P0 ;  /* 0x000000080000780c */ /* 0x000fce0000704270 */
[----:B------:R-:W-:Y:S04]  /*9d10*/  @P2 STG.E.U16 desc[UR36][R4.64+0x1b2], R133 ;  /* 0x0001b28504002986 */ /* 0x000fe8000c101524 */
[----:B------:R-:W-:Y:S01]  /*9d20*/  @P1 STG.E.U16 desc[UR36][R6.64+0x1b0], R134 ;  /* 0x0001b08606001986 */ /* 0x000fe2000c101524 */
[----:B------:R-:W-:-:S03]  /*9d30*/  ISETP.GT.AND P1, PT, R3, 0xe8, PT ;  /* 0x000000e80300780c */ /* 0x000fc60003f24270 */
        /* <DEDUP_REMOVED lines=11> */
[C---:B------:R-:W-:Y:S02]  /*9df0*/  ISETP.GT.AND P2, PT, R0.reuse, RZ, P0 ;  /* 0x000000ff0000720c */ /* 0x040fe40000744270 */
[----:B------:R-:W-:Y:S01]  /*9e00*/  ISETP.GT.AND P0, PT, R0, 0x8, P0 ;  /* 0x000000080000780c */ /* 0x000fe20000704270 */
[----:B------:R-:W-:Y:S01]  /*9e10*/  @P3 STG.E.U16 desc[UR36][R4.64+0x1d0], R140 ;  /* 0x0001d08c04003986 */ /* 0x000fe2000c101524 */
[----:B------:R-:W-:-:S04]  /*9e20*/  ISETP.GT.AND P3, PT, R3, 0xf0, PT ;  /* 0x000000f00300780c */ /* 0x000fc80003f64270 */
[C---:B------:R-:W-:Y:S02]  /*9e30*/  ISETP.GT.AND P4, PT, R0.reuse, RZ, P3 ;  /* 0x000000ff0000720c */ /* 0x040fe40001f84270 */
[----:B------:R-:W-:-:S03]  /*9e40*/  ISETP.GT.AND P3, PT, R0, 0x8, P3 ;  /* 0x000000080000780c */ /* 0x000fc60001f64270 */
[----:B------:R-:W-:Y:S01]  /*9e50*/  @P2 STG.E.U16 desc[UR36][R4.64+0x1d2], R141 ;  /* 0x0001d28d04002986 */ /* 0x000fe2000c101524 */
[----:B------:R-:W-:-:S03]  /*9e60*/  ISETP.GT.AND P2, PT, R3, 0xf8, PT ;  /* 0x000000f80300780c */ /* 0x000fc60003f44270 */
[----:B------:R-:W-:Y:S01]  /*9e70*/  @P1 STG.E.U16 desc[UR36][R6.64+0x1d0], R142 ;  /* 0x0001d08e06001986 */ /* 0x000fe2000c101524 */
[----:B------:R-:W-:-:S03]  /*9e80*/  ISETP.GT.AND P1, PT, R3, 0xf9, PT ;  /* 0x000000f90300780c */ /* 0x000fc60003f24270 */
[----:B------:R-:W-:Y:S01]  /*9e90*/  @P0 STG.E.U16 desc[UR36][R6.64+0x1d2], R143 ;  /* 0x0001d28f06000986 */ /* 0x000fe2000c101524 */
[----:B------:R-:W-:-:S03]  /*9ea0*/  ISETP.GT.AND P0, PT, R3, 0xf1, PT ;  /* 0x000000f10300780c */ /* 0x000fc60003f04270 */
[----:B------:R-:W-:Y:S01]  /*9eb0*/  @P4 STG.E.U16 desc[UR36][R4.64+0x1e0], R144 ;  /* 0x0001e09004004986 */ /* 0x000fe2000c101524 */
[C---:B------:R-:W-:Y:S02]  /*9ec0*/  ISETP.GT.AND P4, PT, R0.reuse, RZ, P0 ;  /* 0x000000ff0000720c */ /* 0x040fe40000784270 */
[----:B------:R-:W-:-:S11]  /*9ed0*/  ISETP.GT.AND P0, PT, R0, 0x8, P0 ;  /* 0x000000080000780c */ /* 0x000fd60000704270 */
[----:B------:R-:W-:Y:S01]  /*9ee0*/  @P4 STG.E.U16 desc[UR36][R4.64+0x1e2], R145 ;  /* 0x0001e29104004986 */ /* 0x000fe2000c101524 */
[C---:B------:R-:W-:Y:S02]  /*9ef0*/  ISETP.GT.AND P4, PT, R0.reuse, RZ, P2 ;  /* 0x000000ff0000720c */ /* 0x040fe40001784270 */
[C---:B------:R-:W-:Y:S01]  /*9f00*/  ISETP.GT.AND P2, PT, R0.reuse, 0x8, P2 ;  /* 0x000000080000780c */ /* 0x040fe20001744270 */
[----:B------:R-:W-:Y:S01]  /*9f10*/  @P3 STG.E.U16 desc[UR36][R6.64+0x1e0], R146 ;  /* 0x0001e09206003986 */ /* 0x000fe2000c101524 */
[C---:B------:R-:W-:Y:S02]  /*9f20*/  ISETP.GT.AND P3, PT, R0.reuse, RZ, P1 ;  /* 0x000000ff0000720c */ /* 0x040fe40000f64270 */
[----:B------:R-:W-:Y:S01]  /*9f30*/  ISETP.GT.AND P1, PT, R0, 0x8, P1 ;  /* 0x000000080000780c */ /* 0x000fe20000f24270 */
[----:B------:R-:W-:Y:S06]  /*9f40*/  @P0 STG.E.U16 desc[UR36][R6.64+0x1e2], R147 ;  /* 0x0001e29306000986 */ /* 0x000fec000c101524 */
[----:B------:R-:W-:Y:S04]  /*9f50*/  @P4 STG.E.U16 desc[UR36][R4.64+0x1f0], R148 ;  /* 0x0001f09404004986 */ /* 0x000fe8000c101524 */
[----:B------:R0:W-:Y:S02]  /*9f60*/  @P3 STG.E.U16 desc[UR36][R4.64+0x1f2], R149 ;  /* 0x0001f29504003986 */ /* 0x0001e4000c101524 */
[----:B0-----:R-:W-:-:S02]  /*9f70*/  @P2 IMAD.MOV.U32 R4, RZ, RZ, R6 ;  /* 0x000000ffff042224 */ /* 0x001fc400078e0006 */
[----:B------:R-:W-:-:S05]  /*9f80*/  @P2 IMAD.MOV.U32 R5, RZ, RZ, R7 ;  /* 0x000000ffff052224 */ /* 0x000fca00078e0007 */
[----:B------:R0:W-:Y:S04]  /*9f90*/  @P2 STG.E.U16 desc[UR36][R4.64+0x1f0], R150 ;  /* 0x0001f09604002986 */ /* 0x0001e8000c101524 */
[----:B------:R0:W-:Y:S02]  /*9fa0*/  @P1 STG.E.U16 desc[UR36][R6.64+0x1f2], R151 ;  /* 0x0001f29706001986 */ /* 0x0001e4000c101524 */
.L_x_286:
[----:B------:R-:W-:Y:S05]  /*9fb0*/  BSYNC B0 ;  /* 0x0000000000007941 */ /* 0x000fea0003800000 */
.L_x_32:
[----:B------:R-:W-:Y:S01]  /*9fc0*/  ULDC UR4, c[0x0][0xc] ;  /* 0x0000030000047ab9 */ /* 0x000fe20000000800 */
[----:B------:R-:W-:Y:S01]  /*9fd0*/  ULDC UR5, c[0x0][0x10] ;  /* 0x0000040000057ab9 */ /* 0x000fe20000000800 */
[----:B0-----:R-:W0:Y:S01]  /*9fe0*/  LDC R3, c[0x0][0x14] ;  /* 0x00000500ff037b82 */ /* 0x001e220000000800 */
[----:B------:R-:W-:Y:S01]  /*9ff0*/  UIMAD.WIDE.U32 UR4, UR4, UR5, URZ ;  /* 0x00000005040472a5 */ /* 0x000fe2000f8e003f */
[----:B------:R-:W-:Y:S01]  /*a000*/  PRMT R0, RZ, 0x7610, R0 ;  /* 0x00007610ff007816 */ /* 0x000fe20000000000 */
[----:B----45:R-:W-:Y:S02]  /*a010*/  IMAD.MOV.U32 R152, RZ, RZ, -0x1 ;  /* 0xffffffffff987424 */ /* 0x030fe400078e00ff */
[----:B------:R-:W-:Y:S02]  /*a020*/  IMAD.MOV.U32 R23, RZ, RZ, -0x1 ;  /* 0xffffffffff177424 */ /* 0x000fe400078e00ff */
[----:B0-----:R-:W-:-:S04]  /*a030*/  IMAD.WIDE.U32 R16, R3, UR4, R16 ;  /* 0x0000000403107c25 */ /* 0x001fc8000f8e0010 */
[----:B------:R-:W-:Y:S01]  /*a040*/  IMAD R3, R3, UR5, RZ ;  /* 0x0000000503037c24 */ /* 0x000fe2000f8e02ff */
[----:B------:R-:W-:Y:S02]  /*a050*/  ULDC.64 UR4, c[0x0][0x650] ;  /* 0x0001940000047ab9 */ /* 0x000fe40000000a00 */
[----:B------:R-:W-:Y:S01]  /*a060*/  ISETP.GE.U32.AND P0, PT, R16, UR4, PT ;  /* 0x0000000410007c0c */ /* 0x000fe2000bf06070 */
[----:B------:R-:W-:-:S05]  /*a070*/  IMAD.IADD R17, R17, 0x1, R3 ;  /* 0x0000000111117824 */ /* 0x000fca00078e0203 */
[----:B------:R-:W-:-:S13]  /*a080*/  ISETP.GE.U32.AND.EX P0, PT, R17, UR5, PT, P0 ;  /* 0x0000000511007c0c */ /* 0x000fda000bf06100 */
[----:B------:R-:W-:Y:S05]  /*a090*/  @P0 BRA `(.L_x_287) ;  /* 0x0000000400640947 */ /* 0x000fea0003800000 */
[----:B------:R-:W0:Y:S01]  /*a0a0*/  S2R R12, SR_CTAID.X ;  /* 0x00000000000c7919 */ /* 0x000e220000002500 */
[----:B------:R-:W4:Y:S01]  /*a0b0*/  LDC.64 R10, c[0x0][0x628] ;  /* 0x00018a00ff0a7b82 */ /* 0x000f220000000a00 */
[----:B------:R-:W-:Y:S01]  /*a0c0*/  ULDC UR4, c[0x0][0x150] ;  /* 0x0000540000047ab9 */ /* 0x000fe20000000800 */
[----:B-123--:R-:W-:Y:S01]  /*a0d0*/  IMAD.MOV.U32 R8, RZ, RZ, R16 ;  /* 0x000000ffff087224 */ /* 0x00efe200078e0010 */
[----:B------:R-:W1:Y:S01]  /*a0e0*/  S2R R24, SR_CTAID.Y ;  /* 0x0000000000187919 */ /* 0x000e620000002600 */
[----:B------:R-:W-:-:S04]  /*a0f0*/  IMAD.MOV.U32 R9, RZ, RZ, R17 ;  /* 0x000000ffff097224 */ /* 0x000fc800078e0011 */
[----:B------:R-:W2:Y:S08]  /*a100*/  LDC R21, c[0x0][0x144] ;  /* 0x00005100ff157b82 */ /* 0x000eb00000000800 */
[----:B------:R-:W3:Y:S08]  /*a110*/  LDC R0, c[0x0][0x630] ;  /* 0x00018c00ff007b82 */ /* 0x000ef00000000800 */
[----:B------:R-:W1:Y:S01]  /*a120*/  LDC.64 R14, c[0x0][0x620] ;  /* 0x00018800ff0e7b82 */ /* 0x000e620000000a00 */
[----:B----4-:R-:W-:-:S04]  /*a130*/  ISETP.NE.U32.AND P0, PT, R10, RZ, PT ;  /* 0x000000ff0a00720c */ /* 0x010fc80003f05070 */
[----:B------:R-:W-:Y:S02]  /*a140*/  ISETP.NE.AND.EX P0, PT, R11, RZ, PT, P0 ;  /* 0x000000ff0b00720c */ /* 0x000fe40003f05300 */
[----:B0-----:R-:W-:-:S05]  /*a150*/  I2FP.F32.U32 R3, R12 ;  /* 0x0000000c00037245 */ /* 0x001fca0000201000 */
[----:B------:R-:W-:-:S04]  /*a160*/  FMUL R3, R3, UR4 ;  /* 0x0000000403037c20 */ /* 0x000fc80008400000 */
[----:B------:R0:W4:Y:S02]  /*a170*/  F2I.U32.TRUNC.NTZ R20, R3 ;  /* 0x0000000300147305 */ /* 0x000124000020f000 */
[----:B--23--:R-:W-:Y:S05]  /*a180*/  @!P0 BRA `(.L_x_288) ;  /* 0x0000000000288947 */ /* 0x00cfea0003800000 */
[----:B0-----:R-:W0:Y:S02]  /*a190*/  LDC R3, c[0x0][0x634] ;  /* 0x00018d00ff037b82 */ /* 0x001e240000000800 */
        /* <DEDUP_REMOVED lines=9> */
.L_x_288:
[----:B------:R-:W2:Y:S01]  /*a230*/  LDC.64 R30, c[0x0][0x640] ;  /* 0x00019000ff1e7b82 */ /* 0x000ea20000000a00 */
[-CC-:B------:R-:W-:Y:S01]  /*a240*/  SHF.R.U64 R23, R8, R0.reuse, R9.reuse ;  /* 0x0000000008177219 */ /* 0x180fe20000001209 */
[----:B----4-:R-:W-:Y:S01]  /*a250*/  IMAD.MOV R20, RZ, RZ, -R20 ;  /* 0x000000ffff147224 */ /* 0x010fe200078e0a14 */
[----:B------:R-:W-:Y:S01]  /*a260*/  SHF.R.U32.HI R0, RZ, R0, R9 ;  /* 0x00000000ff007219 */ /* 0x000fe20000011609 */
[----:B------:R-:W-:Y:S01]  /*a270*/  ULDC UR4, c[0x0][0x154] ;  /* 0x0000550000047ab9 */ /* 0x000fe20000000800 */
[----:B0-----:R-:W-:Y:S01]  /*a280*/  IADD3 R3, P0, RZ, -R23, RZ ;  /* 0x80000017ff037210 */ /* 0x001fe20007f1e0ff */
[----:B------:R-:W-:Y:S02]  /*a290*/  IMAD R26, R21, R20, R12 ;  /* 0x00000014151a7224 */ /* 0x000fe400078e020c */
[----:B------:R-:W0:Y:S01]  /*a2a0*/  LDC R6, c[0x0][0x618] ;  /* 0x00018600ff067b82 */ /* 0x000e220000000800 */
[----:B------:R-:W-:Y:S02]  /*a2b0*/  IMAD.MOV.U32 R7, RZ, RZ, 0x1 ;  /* 0x00000001ff077424 */ /* 0x000fe400078e00ff */
[----:B------:R-:W-:-:S04]  /*a2c0*/  IMAD.X R5, RZ, RZ, ~R0, P0 ;  /* 0x000000ffff057224 */ /* 0x000fc800000e0e00 */
[-C--:B-1----:R-:W-:Y:S01]  /*a2d0*/  IMAD R0, R5, R14.reuse, RZ ;  /* 0x0000000e05007224 */ /* 0x082fe200078e02ff */
[----:B------:R-:W1:Y:S01]  /*a2e0*/  LDC R8, c[0x0][0x608] ;  /* 0x00018200ff087b82 */ /* 0x000e620000000800 */
[----:B------:R-:W-:-:S04]  /*a2f0*/  IMAD.WIDE.U32 R4, R3, R14, R16 ;  /* 0x0000000e03047225 */ /* 0x000fc800078e0010 */
[----:B------:R-:W-:Y:S01]  /*a300*/  IMAD R3, R3, R15, R0 ;  /* 0x0000000f03037224 */ /* 0x000fe200078e0200 */
[----:B------:R-:W-:Y:S02]  /*a310*/  I2FP.F32.U32 R0, R24 ;  /* 0x0000001800007245 */ /* 0x000fe40000201000 */
[----:B------:R-:W3:Y:S01]  /*a320*/  LDC R28, c[0x0][0x658] ;  /* 0x00019600ff1c7b82 */ /* 0x000ee20000000800 */
[----:B------:R-:W-:Y:S01]  /*a330*/  IMAD.IADD R3, R5, 0x1, R3 ;  /* 0x0000000105037824 */ /* 0x000fe200078e0203 */
[----:B--2---:R-:W-:Y:S01]  /*a340*/  ISETP.NE.U32.AND P0, PT, R30, RZ, PT ;  /* 0x000000ff1e00720c */ /* 0x004fe20003f05070 */
[----:B------:R-:W-:Y:S01]  /*a350*/  FMUL R0, R0, UR4 ;  /* 0x0000000400007c20 */ /* 0x000fe20008400000 */
[----:B------:R-:W-:Y:S02]  /*a360*/  IMAD.MOV.U32 R5, RZ, RZ, -0x1 ;  /* 0xffffffffff057424 */ /* 0x000fe400078e00ff */
[----:B------:R-:W-:Y:S01]  /*a370*/  ISETP.NE.AND.EX P0, PT, R31, RZ, PT, P0 ;  /* 0x000000ff1f00720c */ /* 0x000fe20003f05300 */
[----:B------:R2:W4:Y:S01]  /*a380*/  F2I.U32.TRUNC.NTZ R13, R0 ;  /* 0x00000000000d7305 */ /* 0x000522000020f000 */
[----:B------:R-:W2:Y:S01]  /*a390*/  LDC R15, c[0x0][0x148] ;  /* 0x00005200ff0f7b82 */ /* 0x000ea20000000800 */
[----:B0-----:R-:W-:-:S02]  /*a3a0*/  SHF.R.U64 R12, R4, R6, R3 ;  /* 0x00000006040c7219 */ /* 0x001fc40000001203 */
[----:B------:R-:W-:-:S05]  /*a3b0*/  SHF.R.U32.HI R3, RZ, R6, R3 ;  /* 0x00000006ff037219 */ /* 0x000fca0000011603 */
[----:B------:R-:W0:Y:S01]  /*a3c0*/  LDC R20, c[0x0][0x600] ;  /* 0x00018000ff147b82 */ /* 0x000e220000000800 */
[-CC-:B-1----:R-:W-:Y:S02]  /*a3d0*/  SHF.R.U64 R10, R12, R8.reuse, R3.reuse ;  /* 0x000000080c0a7219 */ /* 0x182fe40000001203 */
[----:B------:R-:W-:-:S05]  /*a3e0*/  SHF.R.U32.HI R3, RZ, R8, R3 ;  /* 0x00000008ff037219 */ /* 0x000fca0000011603 */
[----:B------:R-:W1:Y:S01]  /*a3f0*/  LDC R21, c[0x0][0x648] ;  /* 0x00019200ff157b82 */ /* 0x000e620000000800 */
[-C--:B---3--:R-:W-:Y:S02]  /*a400*/  SHF.L.U32 R4, R5, R28.reuse, RZ ;  /* 0x0000001c05047219 */ /* 0x088fe400000006ff */
[-CC-:B------:R-:W-:Y:S02]  /*a410*/  SHF.R.U64 R14, R10, R28.reuse, R3.reuse ;  /* 0x0000001c0a0e7219 */ /* 0x180fe40000001203 */
[----:B------:R-:W-:Y:S02]  /*a420*/  SHF.R.U32.HI R5, RZ, R28, R3 ;  /* 0x0000001cff057219 */ /* 0x000fe40000011603 */
[----:B------:R-:W-:Y:S01]  /*a430*/  LOP3.LUT R153, RZ, R4, RZ, 0x33, !PT ;  /* 0x00000004ff997212 */ /* 0x000fe200078e33ff */
[----:B------:R-:W3:Y:S01]  /*a440*/  LDC R25, c[0x0][0x638] ;  /* 0x00018e00ff197b82 */ /* 0x000ee20000000800 */
[----:B------:R-:W-:Y:S01]  /*a450*/  SHF.L.U32 R28, R7, R28, RZ ;  /* 0x0000001c071c7219 */ /* 0x000fe200000006ff */
[----:B------:R-:W-:-:S06]  /*a460*/  IMAD.MOV.U32 R4, RZ, RZ, R14 ;  /* 0x000000ffff047224 */ /* 0x000fcc00078e000e */
[----:B------:R-:W0:Y:S01]  /*a470*/  LDC R27, c[0x0][0x610] ;  /* 0x00018400ff1b7b82 */ /* 0x000e220000000800 */
[----:B----4-:R-:W-:Y:S05]  /*a480*/  @!P0 BRA `(.L_x_289) ;  /* 0x0000000000288947 */ /* 0x010fea0003800000 */
        /* <DEDUP_REMOVED lines=10> */
.L_x_289:
[----:B------:R-:W-:Y:S01]  /*a530*/  ISETP.NE.AND P0, PT, R2, 0x1, PT ;  /* 0x000000010200780c */ /* 0x000fe20003f05270 */
[----:B------:R-:W-:Y:S01]  /*a540*/  IMAD.MOV R13, RZ, RZ, -R13 ;  /* 0x000000ffff0d7224 */ /* 0x000fe200078e0a0d */
[----:B-12---:R-:W-:Y:S01]  /*a550*/  SHF.R.U64 R0, R4, R21, R5 ;  /* 0x0000001504007219 */ /* 0x006fe20000001205 */
[----:B0-----:R-:W-:Y:S01]  /*a560*/  VIADD R5, R20, 0xffffffff ;  /* 0xffffffff14057836 */ /* 0x001fe20000000000 */
[----:B------:R-:W-:-:S03]  /*a570*/  LOP3.LUT R153, R10, R153, RZ, 0xc0, !PT ;  /* 0x000000990a997212 */ /* 0x000fc600078ec0ff */
[----:B------:R-:W-:Y:S01]  /*a580*/  IMAD.MOV R3, RZ, RZ, -R0 ;  /* 0x000000ffff037224 */ /* 0x000fe200078e0a00 */
[----:B------:R-:W-:Y:S01]  /*a590*/  LOP3.LUT R5, R12, R5, RZ, 0xc0, !PT ;  /* 0x000000050c057212 */ /* 0x000fe200078ec0ff */
[----:B------:R-:W-:Y:S02]  /*a5a0*/  IMAD R153, R28, R0, R153 ;  /* 0x000000001c997224 */ /* 0x000fe400078e0299 */
[----:B---3--:R-:W-:Y:S02]  /*a5b0*/  IMAD R0, R3, R25, R14 ;  /* 0x0000001903007224 */ /* 0x008fe400078e020e */
[----:B------:R-:W-:Y:S02]  /*a5c0*/  @P0 IMAD R26, R15, R13, R24 ;  /* 0x0000000d0f1a0224 */ /* 0x000fe400078e0218 */
[----:B------:R-:W-:Y:S02]  /*a5d0*/  IMAD R4, R0, R20, R5 ;  /* 0x0000001400047224 */ /* 0x000fe400078e0205 */
[----:B------:R-:W-:-:S02]  /*a5e0*/  IMAD R153, R153, R27, R26 ;  /* 0x0000001b99997224 */ /* 0x000fc400078e021a */
[----:B------:R-:W-:-:S03]  /*a5f0*/  IMAD.MOV.U32 R3, RZ, RZ, 0x1 ;  /* 0x00000001ff037424 */ /* 0x000fc600078e00ff */
[----:B------:R-:W-:Y:S02]  /*a600*/  SEL R152, R4, R153, !P0 ;  /* 0x0000009904987207 */ /* 0x000fe40004000000 */
[----:B------:R-:W-:Y:S02]  /*a610*/  PRMT R0, R3, 0x7610, R0 ;  /* 0x0000761003007816 */ /* 0x000fe40000000000 */
[----:B------:R-:W-:-:S07]  /*a620*/  SEL R153, R153, R4, !P0 ;  /* 0x0000000499997207 */ /* 0x000fce0004000000 */
.L_x_287:
[----:B------:R-:W-:-:S13]  /*a630*/  LOP3.LUT P0, RZ, R0, 0xff, RZ, 0xc0, !PT ;  /* 0x000000ff00ff7812 */ /* 0x000fda000780c0ff */
[----:B------:R-:W-:Y:S05]  /*a640*/  @P0 BRA `(.L_x_290) ;  /* 0xffffff6800d00947 */ /* 0x000fea000383ffff */
[----:B------:R-:W-:Y:S05]  /*a650*/  EXIT ;  /* 0x000000000000794d */ /* 0x000fea0003800000 */
.L_x_7:
[----:B0-----:R-:W-:Y:S01]  /*a660*/  ULDC.64 UR4, c[0x0][0x650] ;  /* 0x0001940000047ab9 */ /* 0x001fe20000000a00 */
        /* <DEDUP_REMOVED lines=25> */
.L_x_292:
[----:B------:R-:W0:Y:S01]  /*a800*/  LDC.64 R26, c[0x0][0x640] ;  /* 0x00019000ff1a7b82 */ /* 0x000e220000000a00 */
[-CC-:B------:R-:W-:Y:S01]  /*a810*/  SHF.R.U64 R20, R12, R8.reuse, R13.reuse ;  /* 0x000000080c147219 */ /* 0x180fe2000000120d */
[----:B------:R-:W-:Y:S01]  /*a820*/  IMAD.MOV.U32 R30, RZ, RZ, 0x1 ;  /* 0x00000001ff1e7424 */ /* 0x000fe200078e00ff */
[----:B------:R-:W-:Y:S02]  /*a830*/  SHF.R.U32.HI R6, RZ, R8, R13 ;  /* 0x00000008ff067219 */ /* 0x000fe4000001160d */
[----:B------:R-:W-:-:S03]  /*a840*/  IADD3 R11, P0, RZ, -R20, RZ ;  /* 0x80000014ff0b7210 */ /* 0x000fc60007f1e0ff */
[----:B------:R-:W1:Y:S02]  /*a850*/  LDC R10, c[0x0][0x618] ;  /* 0x00018600ff0a7b82 */ /* 0x000e640000000800 */
[----:B------:R-:W-:-:S04]  /*a860*/  IMAD.X R7, RZ, RZ, ~R6, P0 ;  /* 0x000000ffff077224 */ /* 0x000fc800000e0e06 */
[-C--:B------:R-:W-:Y:S02]  /*a870*/  IMAD R8, R7, R22.reuse, RZ ;  /* 0x0000001607087224 */ /* 0x080fe400078e02ff */
[----:B------:R-:W2:Y:S01]  /*a880*/  LDC R12, c[0x0][0x608] ;  /* 0x00018200ff0c7b82 */ /* 0x000ea20000000800 */
[----:B------:R-:W-:-:S04]  /*a890*/  IMAD.WIDE.U32 R6, R11, R22, R16 ;  /* 0x000000160b067225 */ /* 0x000fc800078e0010 */
[----:B------:R-:W-:-:S03]  /*a8a0*/  IMAD R11, R11, R23, R8 ;  /* 0x000000170b0b7224 */ /* 0x000fc600078e0208 */
[----:B------:R-:W3:Y:S01]  /*a8b0*/  LDC R25, c[0x0][0x658] ;  /* 0x00019600ff197b82 */ /* 0x000ee20000000800 */
[----:B------:R-:W-:Y:S01]  /*a8c0*/  IMAD.IADD R7, R7, 0x1, R11 ;  /* 0x0000000107077824 */ /* 0x000fe200078e020b */
[----:B0-----:R-:W-:-:S04]  /*a8d0*/  ISETP.NE.U32.AND P0, PT, R26, RZ, PT ;  /* 0x000000ff1a00720c */ /* 0x001fc80003f05070 */
[----:B------:R-:W-:Y:S02]  /*a8e0*/  ISETP.NE.AND.EX P0, PT, R27, RZ, PT, P0 ;  /* 0x000000ff1b00720c */ /* 0x000fe40003f05300 */
[----:B------:R-:W0:Y:S01]  /*a8f0*/  LDC R23, c[0x0][0x600] ;  /* 0x00018000ff177b82 */ /* 0x000e220000000800 */
[-CC-:B-1----:R-:W-:Y:S02]  /*a900*/  SHF.R.U64 R8, R6, R10.reuse, R7.reuse ;  /* 0x0000000a06087219 */ /* 0x182fe40000001207 */
[----:B------:R-:W-:Y:S01]  /*a910*/  SHF.R.U32.HI R7, RZ, R10, R7 ;  /* 0x0000000aff077219 */ /* 0x000fe20000011607 */
[----:B------:R-:W-:-:S04]  /*a920*/  IMAD.MOV.U32 R10, RZ, RZ, -0x1 ;  /* 0xffffffffff0a7424 */ /* 0x000fc800078e00ff */
        /* <DEDUP_REMOVED lines=21> */
.L_x_293:
[----:B------:R-:W-:Y:S01]  /*aa80*/  ISETP.NE.AND P0, PT, R2, 0x1, PT ;  /* 0x000000010200780c */ /* 0x000fe20003f05270 */
[----:B0-----:R-:W-:Y:S01]  /*aa90*/  VIADD R11, R23, 0xffffffff ;  /* 0xffffffff170b7836 */ /* 0x001fe20000000000 */
[----:B-1----:R-:W-:Y:S02]  /*aaa0*/  SHF.R.U64 R6, R6, R24, R7 ;  /* 0x0000001806067219 */ /* 0x002fe40000001207 */
[----:B------:R-:W-:Y:S02]  /*aab0*/  SHF.L.U32 R30, R30, R25, RZ ;  /* 0x000000191e1e7219 */ /* 0x000fe400000006ff */
[----:B------:R-:W-:Y:S01]  /*aac0*/  LOP3.LUT R5, R21, R32, RZ, 0xc0, !PT ;  /* 0x0000002015057212 */ /* 0x000fe200078ec0ff */
[----:B------:R-:W-:-:S04]  /*aad0*/  IMAD.MOV R7, RZ, RZ, -R6 ;  /* 0x000000ffff077224 */ /* 0x000fc800078e0a06 */
[----:B------:R-:W-:Y:S01]  /*aae0*/  IMAD R6, R30, R6, R5 ;  /* 0x000000061e067224 */ /* 0x000fe200078e0205 */
[----:B------:R-:W-:Y:S01]  /*aaf0*/  LOP3.LUT R5, R8, R11, RZ, 0xc0, !PT ;  /* 0x0000000b08057212 */ /* 0x000fe200078ec0ff */
[----:B------:R-:W-:Y:S02]  /*ab00*/  @P0 IMAD R3, R9, R14, R4 ;  /* 0x0000000e09030224 */ /* 0x000fe400078e0204 */
[----:B--2---:R-:W-:Y:S02]  /*ab10*/  IMAD R4, R7, R28, R22 ;  /* 0x0000001c07047224 */ /* 0x004fe400078e0216 */
[----:B---3--:R-:W-:Y:S02]  /*ab20*/  IMAD R3, R6, R29, R3 ;  /* 0x0000001d06037224 */ /* 0x008fe400078e0203 */
[----:B------:R-:W-:Y:S02]  /*ab30*/  IMAD R4, R4, R23, R5 ;  /* 0x0000001704047224 */ /* 0x000fe400078e0205 */
[----:B------:R-:W-:-:S02]  /*ab40*/  IMAD.MOV.U32 R8, RZ, RZ, 0x1 ;  /* 0x00000001ff087424 */ /* 0x000fc400078e00ff */
[----:B------:R-:W-:Y:S01]  /*ab50*/  IMAD.MOV.U32 R6, RZ, RZ, R20 ;  /* 0x000000ffff067224 */ /* 0x000fe200078e0014 */
[----:B------:R-:W-:Y:S02]  /*ab60*/  SEL R7, R4, R3, !P0 ;  /* 0x0000000304077207 */ /* 0x000fe40004000000 */
[----:B------:R-:W-:-:S07]  /*ab70*/  SEL R13, R3, R4, !P0 ;  /* 0x00000004030d7207 */ /* 0x000fce0004000000 */
.L_x_291:
[----:B------:R-:W-:-:S08]  /*ab80*/  NOP ;  /* 0x0000000000007918 */ /* 0x000fd00000000000 */
[----:B------:R-:W0:-:S00]  /*ab90*/  USETMAXREG.DEALLOC.CTAPOOL 0x28 ;  /* 0x00000028000079c8 */ /* 0x000e0000080e0500 */
[----:B0-----:R-:W-:-:S13]  /*aba0*/  ISETP.NE.AND P0, PT, R0, RZ, PT ;  /* 0x000000ff0000720c */ /* 0x001fda0003f05270 */
[----:B------:R-:W-:Y:S05]  /*abb0*/  @P0 EXIT ;  /* 0x000000000000094d */ /* 0x000fea0003800000 */
[----:B------:R-:W-:Y:S01]  /*abc0*/  LOP3.LUT P0, RZ, R8, 0xff, RZ, 0xc0, !PT ;  /* 0x000000ff08ff7812 */ /* 0x000fe2000780c0ff */
[----:B------:R-:W-:Y:S02]  /*abd0*/  IMAD.MOV.U32 R0, RZ, RZ, 0x1 ;  /* 0x00000001ff007424 */ /* 0x000fe400078e00ff */
[----:B------:R-:W-:-:S10]  /*abe0*/  IMAD.MOV.U32 R3, RZ, RZ, RZ ;  /* 0x000000ffff037224 */ /* 0x000fd400078e00ff */
[----:B------:R-:W-:Y:S05]  /*abf0*/  @!P0 BRA `(.L_x_294) ;  /* 0x0000000c00748947 */ /* 0x000fea0003800000 */
[----:B------:R-:W0:Y:S01]  /*ac00*/  LDC R0, c[0x0][0x28c] ;  /* 0x0000a300ff007b82 */ /* 0x000e220000000800 */
[----:B------:R-:W-:Y:S01]  /*ac10*/  ULDC UR5, c[0x0][0x658] ;  /* 0x0001960000057ab9 */ /* 0x000fe20000000800 */
[----:B------:R-:W-:Y:S01]  /*ac20*/  UMOV UR7, 0xffffffff ;  /* 0xffffffff00077882 */ /* 0x000fe20000000000 */
[----:B------:R-:W-:Y:S01]  /*ac30*/  ULDC UR6, c[0x0][0xc] ;  /* 0x0000030000067ab9 */ /* 0x000fe20000000800 */
[----:B------:R-:W-:Y:S01]  /*ac40*/  USHF.L.U32 UR9, UR7, UR5, URZ ;  /* 0x0000000507097299 */ /* 0x000fe2000800063f */
[----:B------:R-:W-:Y:S01]  /*ac50*/  BSSY B0, `(.L_x_294) ;  /* 0x00000d7000007945 */ /* 0x000fe20003800000 */
[----:B------:R-:W-:Y:S01]  /*ac60*/  UMOV UR8, 0x1 ;  /* 0x0000000100087882 */ /* 0x000fe20000000000 */
[----:B------:R-:W-:Y:S01]  /*ac70*/  ULDC UR7, c[0x0][0x10] ;  /* 0x0000040000077ab9 */ /* 0x000fe20000000800 */
[----:B------:R-:W1:Y:S01]  /*ac80*/  S2UR UR10, SR_CgaCtaId ;  /* 0x00000000000a79c3 */ /* 0x000e620000008800 */
[----:B------:R-:W-:Y:S01]  /*ac90*/  UIMAD.WIDE.U32 UR6, UR6, UR7, URZ ;  /* 0x00000007060672a5 */ /* 0x000fe2000f8e003f */
[----:B------:R-:W-:Y:S01]  /*aca0*/  IMAD.MOV.U32 R9, RZ, RZ, 0x1 ;  /* 0x00000001ff097424 */ /* 0x000fe200078e00ff */
[----:B------:R-:W-:Y:S01]  /*acb0*/  USHF.L.U32 UR5, UR8, UR5, URZ ;  /* 0x0000000508057299 */ /* 0x000fe2000800063f */
[----:B------:R-:W-:Y:S01]  /*acc0*/  LOP3.LUT R12, R19, 0x2, RZ, 0xfc, !PT ;  /* 0x00000002130c7812 */ /* 0x000fe200078efcff */
[----:B------:R-:W-:Y:S01]  /*acd0*/  ULDC UR4, c[0x0][0x600] ;  /* 0x0001800000047ab9 */ /* 0x000fe20000000800 */
[----:B------:R-:W-:Y:S01]  /*ace0*/  ULDC UR8, c[0x0][0x14] ;  /* 0x0000050000087ab9 */ /* 0x000fe20000000800 */
[----:B------:R-:W-:-:S02]  /*acf0*/  UIADD3 UR4, UR4, -0x1, URZ ;  /* 0xffffffff04047890 */ /* 0x000fc4000fffe03f */
[----:B------:R-:W-:Y:S02]  /*ad00*/  UIMAD.WIDE.U32 UR30, UR6, UR8, URZ ;  /* 0x00000008061e72a5 */ /* 0x000fe4000f8e003f */
[----:B------:R-:W-:Y:S02]  /*ad10*/  UIMAD UR7, UR7, UR8, URZ ;  /* 0x00000008070772a4 */ /* 0x000fe4000f8e023f */
[----:B------:R-:W-:Y:S02]  /*ad20*/  ULOP3.LUT UR6, URZ, UR9, URZ, 0x33, !UPT ;  /* 0x000000093f067292 */ /* 0x000fe4000f8e333f */
[----:B------:R-:W-:Y:S01]  /*ad30*/  UIADD3 UR7, UR31, UR7, URZ ;  /* 0x000000071f077290 */ /* 0x000fe2000fffe03f */
[----:B0-----:R-:W-:Y:S01]  /*ad40*/  VIADD R0, R0, 0x7f ;  /* 0x0000007f00007836 */ /* 0x001fe20000000000 */
[----:B------:R-:W-:-:S04]  /*ad50*/  ULDC.64 UR38, c[0x0][0x198] ;  /* 0x0000660000267ab9 */ /* 0x000fc80000000a00 */
[----:B------:R-:W-:Y:S01]  /*ad60*/  SHF.R.S32.HI R3, RZ, 0x1f, R0 ;  /* 0x0000001fff037819 */ /* 0x000fe20000011400 */
[----:B-1----:R-:W-:-:S03]  /*ad70*/  IMAD.U32 R10, RZ, RZ, UR10 ;  /* 0x0000000aff0a7e24 */ /* 0x002fc6000f8e00ff */
[----:B------:R-:W-:Y:S01]  /*ad80*/  LEA.HI R3, R3, R0, RZ, 0x7 ;  /* 0x0000000003037211 */ /* 0x000fe200078f38ff */
[----:B------:R-:W-:-:S03]  /*ad90*/  IMAD.MOV.U32 R0, RZ, RZ, 0x1 ;  /* 0x00000001ff007424 */ /* 0x000fc600078e00ff */
[----:B------:R-:W-:Y:S01]  /*ada0*/  SHF.R.S32.HI R8, RZ, 0x7, R3 ;  /* 0x00000007ff087819 */ /* 0x000fe20000011403 */
[----:B------:R-:W-:-:S04]  /*adb0*/  IMAD.MOV.U32 R3, RZ, RZ, RZ ;  /* 0x000000ffff037224 */ /* 0x000fc800078e00ff */
[----:B------:R-:W-:-:S07]  /*adc0*/  VIADD R11, R8, 0x1 ;  /* 0x00000001080b7836 */ /* 0x000fce0000000000 */
.L_x_305:
[----:B------:R-:W-:-:S03]  /*add0*/  UMOV UR8, 0xffffffff ;  /* 0xffffffff00087882 */ /* 0x000fc60000000000 */
[----:B------:R-:W-:Y:S05]  /*ade0*/  BRA.DIV UR8, `(.L_x_295) ;  /* 0x0000000e08e07947 */ /* 0x000fea000b800000 */
[----:B------:R-:W-:-:S13]  /*adf0*/  ELECT P6, URZ, PT ;  /* 0x00000000003f782f */ /* 0x000fda00038c0000 */
.L_x_316:
[----:B------:R-:W0:Y:S01]  /*ae00*/  LDC R4, c[0x0][0x28c] ;  /* 0x0000a300ff047b82 */ /* 0x000e220000000800 */
[----:B------:R-:W-:Y:S01]  /*ae10*/  BSSY B1, `(.L_x_296) ;  /* 0x0000047000017945 */ /* 0x000fe20003800000 */
[----:B0-----:R-:W-:-:S13]  /*ae20*/  ISETP.LT.OR P6, PT, R4, 0x1, !P6 ;  /* 0x000000010400780c */ /* 0x001fda00077c1670 */
[----:B------:R-:W-:Y:S05]  /*ae30*/  @P6 BRA `(.L_x_297) ;  /* 0x0000000400106947 */ /* 0x000fea0003800000 */
[----:B------:R-:W-:Y:S02]  /*ae40*/  IMAD R13, R13, 0x2, R10 ;  /* 0x000000020d0d7824 */ /* 0x000fe400078e020a */
[----:B------:R-:W-:Y:S02]  /*ae50*/  IMAD.SHL.U32 R15, R7, 0x100, RZ ;  /* 0x00000100070f7824 */ /* 0x000fe400078e00ff */
[----:B------:R-:W-:Y:S02]  /*ae60*/  IMAD.MOV.U32 R21, RZ, RZ, RZ ;  /* 0x000000ffff157224 */ /* 0x000fe400078e00ff */
[----:B------:R-:W-:Y:S02]  /*ae70*/  IMAD.MOV.U32 R4, RZ, RZ, R11 ;  /* 0x000000ffff047224 */ /* 0x000fe400078e000b */
[----:B------:R-:W-:Y:S02]  /*ae80*/  IMAD.MOV.U32 R5, RZ, RZ, R0 ;  /* 0x000000ffff057224 */ /* 0x000fe400078e0000 */
[----:B------:R-:W-:-:S02]  /*ae90*/  IMAD.MOV.U32 R7, RZ, RZ, R3 ;  /* 0x000000ffff077224 */ /* 0x000fc400078e0003 */
[----:B------:R-:W-:-:S07]  /*aea0*/  IMAD.SHL.U32 R20, R13, 0x40, RZ ;  /* 0x000000400d147824 */ /* 0x000fce00078e00ff */
.L_x_300:
[----:B------:R-:W0:Y:S01]  /*aeb0*/  S2UR UR8, SR_CgaCtaId ;  /* 0x00000000000879c3 */ /* 0x000e220000008800 */
[----:B------:R-:W-:Y:S02]  /*aec0*/  MOV R13, 0x400 ;  /* 0x00000400000d7802 */ /* 0x000fe40000000f00 */
[----:B------:R-:W-:-:S13]  /*aed0*/  LOP3.LUT P1, RZ, R18, 0x7f, RZ, 0xc0, !PT ;  /* 0x0000007f12ff7812 */ /* 0x000fda000782c0ff */
[----:B------:R-:W1:Y:S01]  /*aee0*/  @!P1 LDC R14, c[0x0][0x500] ;  /* 0x00014000ff0e9b82 */ /* 0x000e620000000800 */
[----:B0-----:R-:W-:-:S05]  /*aef0*/  IMAD.U32 R10, RZ, RZ, UR8 ;  /* 0x00000008ff0a7e24 */ /* 0x001fca000f8e00ff */
[----:B------:R-:W-:Y:S02]  /*af00*/  LEA R24, R10, R13, 0x18 ;  /* 0x0000000d0a187211 */ /* 0x000fe400078ec0ff */
[----:B------:R-:W-:-:S03]  /*af10*/  SHF.L.U32 R13, R5, 0x1f, RZ ;  /* 0x0000001f050d7819 */ /* 0x000fc600000006ff */
[----:B------:R-:W-:-:S04]  /*af20*/  IMAD R22, R7, 0x8, R24 ;  /* 0x0000000807167824 */ /* 0x000fc800078e0218 */
[----:B------:R-:W0:Y:S02]  /*af30*/  SYNCS.PHASECHK.TRANS64.TRYWAIT P0, [R22+URZ+0x20], R13 ;  /* 0x0000200d160075a7 */ /* 0x000e24000800017f */
[----:B01----:R-:W-:Y:S05]  /*af40*/  @!P0 BRA `(.L_x_298) ;  /* 0x0000000c00a88947 */ /* 0x003fea0003800000 */
.L_x_317:
[----:B0-----:R-:W-:Y:S01]  /*af50*/  PRMT R13, R12, 0x9910, RZ ;  /* 0x000099100c0d7816 */ /* 0x001fe200000000ff */
[----:B------:R0:W-:Y:S03]  /*af60*/  @!P1 SYNCS.ARRIVE.TRANS64 RZ, [R22+URZ], R14 ;  /* 0x0000000e16ff99a7 */ /* 0x0001e6000800003f */
[----:B------:R-:W-:-:S13]  /*af70*/  ISETP.NE.AND P0, PT, R13, 0x2, PT ;  /* 0x000000020d00780c */ /* 0x000fda0003f05270 */
[----:B0-----:R-:W-:Y:S05]  /*af80*/  @P0 BRA `(.L_x_299) ;  /* 0x0000000000040947 */ /* 0x001fea0003800000 */
[----:B------:R-:W-:Y:S01]  /*af90*/  BPT.TRAP 0x1 ;  /* 0x000000040000795c */ /* 0x000fe20000300000 */
.L_x_299:
[----:B------:R-:W-:Y:S01]  /*afa0*/  IMAD R13, R7, 0x4, R10 ;  /* 0x00000004070d7824 */ /* 0x000fe200078e020a */
[----:B------:R-:W-:Y:S01]  /*afb0*/  R2UR UR34, R21 ;  /* 0x00000000152272ca */ /* 0x000fe200000e0000 */
[----:B------:R-:W-:Y:S01]  /*afc0*/  VIADD R4, R4, 0xffffffff ;  /* 0xffffffff04047836 */ /* 0x000fe20000000000 */
[----:B------:R-:W-:Y:S01]  /*afd0*/  R2UR UR33, R22 ;  /* 0x00000000162172ca */ /* 0x000fe200000e0000 */
[----:B------:R-:W-:Y:S01]  /*afe0*/  IMAD.SHL.U32 R13, R13, 0x1000, RZ ;  /* 0x000010000d0d7824 */ /* 0x000fe200078e00ff */
[----:B------:R-:W-:Y:S01]  /*aff0*/  R2UR UR36, R6 ;  /* 0x00000000062472ca */ /* 0x000fe200000e0000 */
[----:B------:R-:W-:Y:S01]  /*b000*/  UIADD3 UR14, UP0, UR38, 0xf0, URZ ;  /* 0x000000f0260e7890 */ /* 0x000fe2000ff1e03f */
[----:B------:R-:W-:Y:S01]  /*b010*/  R2UR UR35, R20 ;  /* 0x00000000142372ca */ /* 0x000fe200000e0000 */
[--C-:B------:R-:W-:Y:S01]  /*b020*/  IMAD R13, R13, 0x2, R24.reuse ;  /* 0x000000020d0d7824 */ /* 0x100fe200078e0218 */
[----:B------:R-:W-:Y:S01]  /*b030*/  R2UR UR19, R15 ;  /* 0x000000000f1372ca */ /* 0x000fe200000e0000 */
[----:B------:R-:W-:Y:S01]  /*b040*/  IMAD R24, R7, 0x10000, R24 ;  /* 0x0001000007187824 */ /* 0x000fe200078e0218 */
[----:B------:R-:W-:Y:S01]  /*b050*/  UIADD3 UR40, UP1, UR38, 0x1f0, URZ ;  /* 0x000001f026287890 */ /* 0x000fe2000ff3e03f */
[----:B------:R-:W-:Y:S01]  /*b060*/  ISETP.GT.AND P1, PT, R4, 0x1, PT ;  /* 0x000000010400780c */ /* 0x000fe20003f24270 */
[----:B------:R-:W-:Y:S01]  /*b070*/  UIADD3.X UR15, URZ, UR39, URZ, UP0, !UPT ;  /* 0x000000273f0f7290 */ /* 0x000fe200087fe43f */
[----:B------:R-:W-:Y:S01]  /*b080*/  R2UR UR24, R13 ;  /* 0x000000000d1872ca */ /* 0x000fe200000e0000 */
[----:B------:R-:W-:Y:S01]  /*b090*/  UIADD3 UR26, UR34, 0x40, URZ ;  /* 0x00000040221a7890 */ /* 0x000fe2000fffe03f */
[----:B------:R-:W-:Y:S01]  /*b0a0*/  R2UR UR8, R24 ;  /* 0x00000000180872ca */ /* 0x000fe200000e0000 */
[----:B------:R-:W-:Y:S01]  /*b0b0*/  UIADD3.X UR41, URZ, UR39, URZ, UP1, !UPT ;  /* 0x000000273f297290 */ /* 0x000fe20008ffe43f */
[----:B------:R-:W-:Y:S01]  /*b0c0*/  VIADD R7, R7, 0x1 ;  /* 0x0000000107077836 */ /* 0x000fe20000000000 */
[----:B------:R-:W-:Y:S01]  /*b0d0*/  UMOV UR13, 0x30000 ;  /* 0x00030000000d7882 */ /* 0x000fe20000000000 */
[----:B------:R-:W-:Y:S01]  /*b0e0*/  UMOV UR22, 0x0 ;  /* 0x0000000000167882 */ /* 0x000fe20000000000 */
[----:B------:R-:W-:Y:S01]  /*b0f0*/  UMOV UR23, 0x10000000 ;  /* 0x1000000000177882 */ /* 0x000fe20000000000 */
[----:B------:R-:W-:Y:S01]  /*b100*/  UMOV UR25, UR33 ;  /* 0x0000002100197c82 */ /* 0x000fe20008000000 */
[----:B------:R-:W-:Y:S01]  /*b110*/  ISETP.NE.AND P0, PT, R7, 0x4, PT ;  /* 0x000000040700780c */ /* 0x000fe20003f05270 */
[----:B------:R-:W-:Y:S01]  /*b120*/  UMOV UR28, UR36 ;  /* 0x00000024001c7c82 */ /* 0x000fe20008000000 */
[----:B------:R-:W-:Y:S01]  /*b130*/  UMOV UR27, UR35 ;  /* 0x00000023001b7c82 */ /* 0x000fe20008000000 */
[----:B------:R-:W-:Y:S01]  /*b140*/  UMOV UR17, UR33 ;  /* 0x0000002100117c82 */ /* 0x000fe20008000000 */
[----:B------:R-:W-:Y:S01]  /*b150*/  UIADD3 UR32, UR24, 0x100, URZ ;  /* 0x0000010018207890 */ /* 0x000fe2000fffe03f */
[----:B------:R-:W-:Y:S01]  /*b160*/  SEL R14, RZ, 0x1, P0 ;  /* 0x00000001ff0e7807 */ /* 0x000fe20000000000 */
[----:B------:R-:W-:Y:S01]  /*b170*/  UIADD3 UR24, UR24, 0x4100, URZ ;  /* 0x0000410018187890 */ /* 0x000fe2000fffe03f */
[----:B------:R-:W-:Y:S01]  /*b180*/  VIADD R21, R21, 0x80 ;  /* 0x0000008015157836 */ /* 0x000fe20000000000 */
[----:B------:R-:W-:Y:S01]  /*b190*/  UIADD3 UR16, UR8, 0x20100, URZ ;  /* 0x0002010008107890 */ /* 0x000fe2000fffe03f */
[----:B------:R-:W-:Y:S01]  /*b1a0*/  LOP3.LUT R5, R5, R14, RZ, 0x3c, !PT ;  /* 0x0000000e05057212 */ /* 0x000fe200078e3cff */
[----:B------:R-:W-:Y:S01]  /*b1b0*/  UIADD3 UR8, UR8, 0x28100, URZ ;  /* 0x0002810008087890 */ /* 0x000fe2000fffe03f */
[----:B------:R-:W-:Y:S01]  /*b1c0*/  SEL R7, R7, RZ, P0 ;  /* 0x000000ff07077207 */ /* 0x000fe20000000000 */
[----:B------:R-:W-:Y:S01]  /*b1d0*/  UMOV UR18, UR34 ;  /* 0x0000002200127c82 */ /* 0x000fe20008000000 */
[----:B------:R-:W-:Y:S01]  /*b1e0*/  UMOV UR20, UR36 ;  /* 0x0000002400147c82 */ /* 0x000fe20008000000 */
[----:B------:R0:W-:Y:S01]  /*b1f0*/  UTMALDG.3D.MULTICAST [UR32], [UR14], UR13, desc[UR22] ;  /* 0x000016200e0073b4 */ /* 0x0001e2000801180d */
[----:B------:R-:W-:Y:S01]  /*b200*/  UMOV UR9, UR33 ;  /* 0x0000002100097c82 */ /* 0x000fe20008000000 */
[----:B------:R-:W-:Y:S01]  /*b210*/  UMOV UR11, UR19 ;  /* 0x00000013000b7c82 */ /* 0x000fe20008000000 */
[----:B------:R-:W-:Y:S01]  /*b220*/  UMOV UR12, UR36 ;  /* 0x00000024000c7c82 */ /* 0x000fe20008000000 */
[----:B------:R-:W-:Y:S01]  /*b230*/  UMOV UR10, UR26 ;  /* 0x0000001a000a7c82 */ /* 0x000fe20008000000 */
[----:B------:R0:W-:Y:S01]  /*b240*/  UTMALDG.3D.MULTICAST [UR24], [UR14], UR13, desc[UR22] ;  /* 0x000016180e0073b4 */ /* 0x0001e2000801180d */
[----:B------:R0:W-:Y:S01]  /*b250*/  UTMALDG.3D [UR16], [UR40], desc[UR22] ;  /* 0x00001610280075b4 */ /* 0x0001e20008011000 */
[----:B------:R0:W-:Y:S02]  /*b260*/  UTMALDG.3D [UR8], [UR40], desc[UR22] ;  /* 0x00001608280075b4 */ /* 0x0001e40008011000 */
[----:B0-----:R-:W-:Y:S05]  /*b270*/  @P1 BRA `(.L_x_300) ;  /* 0xfffffffc000c1947 */ /* 0x001fea000383ffff */
.L_x_297:
[----:B------:R-:W-:Y:S05]  /*b280*/  BSYNC B1 ;  /* 0x0000000000017941 */ /* 0x000fea0003800000 */
.L_x_296:
[----:B------:R-:W-:Y:S01]  /*b290*/  LOP3.LUT P1, RZ, R9, 0xff, RZ, 0xc0, !PT ;  /* 0x000000ff09ff7812 */ /* 0x000fe2000782c0ff */
[----:B------:R-:W-:Y:S01]  /*b2a0*/  IMAD.IADD R3, R8, 0x1, R3 ;  /* 0x0000000108037824 */ /* 0x000fe200078e0203 */
[----:B------:R-:W-:Y:S01]  /*b2b0*/  IADD3 R16, P2, R16, UR30, RZ ;  /* 0x0000001e10107c10 */ /* 0x000fe2000ff5e0ff */
[----:B------:R-:W-:Y:S01]  /*b2c0*/  ULDC.64 UR8, c[0x0][0x650] ;  /* 0x0001940000087ab9 */ /* 0x000fe20000000a00 */
[----:B------:R-:W-:Y:S01]  /*b2d0*/  BSSY B1, `(.L_x_301) ;  /* 0x000006c000017945 */ /* 0x000fe20003800000 */
[----:B------:R-:W-:Y:S01]  /*b2e0*/  IMAD.MOV.U32 R13, RZ, RZ, -0x1 ;  /* 0xffffffffff0d7424 */ /* 0x000fe200078e00ff */
[----:B------:R-:W-:Y:S01]  /*b2f0*/  ISETP.GT.U32.AND P0, PT, R3, 0x3, PT ;  /* 0x000000030300780c */ /* 0x000fe20003f04070 */
[----:B------:R-:W-:Y:S01]  /*b300*/  IMAD.MOV.U32 R7, RZ, RZ, -0x1 ;  /* 0xffffffffff077424 */ /* 0x000fe200078e00ff */
[----:B------:R-:W-:Y:S01]  /*b310*/  SHF.R.U32.HI R4, RZ, 0x2, R3 ;  /* 0x00000002ff047819 */ /* 0x000fe20000011603 */
[----:B------:R-:W-:Y:S01]  /*b320*/  IMAD.MOV.U32 R6, RZ, RZ, -0x1 ;  /* 0xffffffffff067424 */ /* 0x000fe200078e00ff */
[----:B------:R-:W-:-:S02]  /*b330*/  ISETP.LT.U32.AND P0, PT, R8, 0x4, P0 ;  /* 0x000000040800780c */ /* 0x000fc40000701070 */
[----:B------:R-:W-:Y:S01]  /*b340*/  IADD3.X R17, R17, UR7, RZ, P2, !PT ;  /* 0x0000000711117c10 */ /* 0x000fe200097fe4ff */
[----:B------:R-:W0:Y:S01]  /*b350*/  @P1 S2R R10, SR_CgaCtaId ;  /* 0x00000000000a1919 */ /* 0x000e220000008800 */
[----:B------:R-:W-:Y:S02]  /*b360*/  @P1 MOV R5, 0x400 ;  /* 0x0000040000051802 */ /* 0x000fe40000000f00 */
[----:B------:R-:W-:Y:S02]  /*b370*/  ISETP.GE.U32.AND P2, PT, R16, UR8, PT ;  /* 0x0000000810007c0c */ /* 0x000fe4000bf46070 */
[----:B------:R-:W-:Y:S02]  /*b380*/  LOP3.LUT R4, R4, 0x1, RZ, 0xc0, !PT ;  /* 0x0000000104047812 */ /* 0x000fe400078ec0ff */
[----:B------:R-:W-:Y:S02]  /*b390*/  LOP3.LUT R3, R3, 0x3, RZ, 0xc0, !PT ;  /* 0x0000000303037812 */ /* 0x000fe400078ec0ff */
[----:B------:R-:W-:-:S02]  /*b3a0*/  PRMT R9, RZ, 0x7610, R9 ;  /* 0x00007610ff097816 */ /* 0x000fc40000000009 */
[----:B0-----:R-:W-:-:S04]  /*b3b0*/  @P1 LEA R5, R10, R5, 0x18 ;  /* 0x000000050a051211 */ /* 0x001fc800078ec0ff */
[----:B------:R0:W-:Y:S01]  /*b3c0*/  @P1 SYNCS.ARRIVE.TRANS64.A1T0 RZ, [R5+URZ+0x58], RZ ;  /* 0x000058ff05ff19a7 */ /* 0x0001e2000810003f */
[----:B------:R-:W-:-:S04]  /*b3d0*/  ISETP.NE.U32.AND P1, PT, R4, 0x1, PT ;  /* 0x000000010400780c */ /* 0x000fc80003f25070 */
[----:B------:R-:W-:Y:S02]  /*b3e0*/  ISETP.GT.U32.AND P1, PT, R8, 0x3, !P1 ;  /* 0x000000030800780c */ /* 0x000fe40004f24070 */
[----:B0-----:R-:W-:Y:S02]  /*b3f0*/  SEL R5, RZ, 0x1, !P0 ;  /* 0x00000001ff057807 */ /* 0x001fe40004000000 */
[----:B------:R-:W-:Y:S02]  /*b400*/  ISETP.GE.U32.AND.EX P0, PT, R17, UR9, PT, P2 ;  /* 0x0000000911007c0c */ /* 0x000fe4000bf06120 */
[----:B------:R-:W-:-:S04]  /*b410*/  SEL R4, RZ, 0x1, !P1 ;  /* 0x00000001ff047807 */ /* 0x000fc80004800000 */
[----:B------:R-:W-:Y:S02]  /*b420*/  LOP3.LUT R0, R4, R0, R5, 0x96, !PT ;  /* 0x0000000004007212 */ /* 0x000fe400078e9605 */
[----:B------:R-:W-:-:S05]  /*b430*/  PRMT R4, RZ, 0x7610, R4 ;  /* 0x00007610ff047816 */ /* 0x000fca0000000004 */
[----:B------:R-:W-:Y:S05]  /*b440*/  @P0 BRA `(.L_x_302) ;  /* 0x0000000400500947 */ /* 0x000fea0003800000 */
[----:B------:R-:W0:Y:S01]  /*b450*/  S2R R15, SR_CTAID.X ;  /* 0x00000000000f7919 */ /* 0x000e220000002500 */
[----:B------:R-:W-:Y:S01]  /*b460*/  ULDC.64 UR8, c[0x0][0x628] ;  /* 0x00018a0000087ab9 */ /* 0x000fe20000000a00 */
[----:B------:R-:W1:Y:S01]  /*b470*/  LDC R20, c[0x0][0x144] ;  /* 0x00005100ff147b82 */ /* 0x000e620000000800 */
[----:B------:R-:W-:Y:S01]  /*b480*/  ISETP.NE.U32.AND P0, PT, RZ, UR8, PT ;  /* 0x00000008ff007c0c */ /* 0x000fe2000bf05070 */
[----:B------:R-:W2:Y:S01]  /*b490*/  S2R R13, SR_CTAID.Y ;  /* 0x00000000000d7919 */ /* 0x000ea20000002600 */
[----:B------:R-:W-:Y:S01]  /*b4a0*/  ULDC UR11, c[0x0][0x630] ;  /* 0x00018c00000b7ab9 */ /* 0x000fe20000000800 */
[----:B------:R-:W-:Y:S01]  /*b4b0*/  ULDC UR12, c[0x0][0x150] ;  /* 0x00005400000c7ab9 */ /* 0x000fe20000000800 */
[----:B------:R-:W-:Y:S01]  /*b4c0*/  ISETP.NE.AND.EX P0, PT, RZ, UR9, PT, P0 ;  /* 0x00000009ff007c0c */ /* 0x000fe2000bf05300 */
[----:B------:R-:W-:Y:S02]  /*b4d0*/  IMAD.MOV.U32 R4, RZ, RZ, R16 ;  /* 0x000000ffff047224 */ /* 0x000fe400078e0010 */
[----:B------:R-:W-:Y:S01]  /*b4e0*/  IMAD.MOV.U32 R5, RZ, RZ, R17 ;  /* 0x000000ffff057224 */ /* 0x000fe200078e0011 */
[----:B0-----:R-:W-:-:S09]  /*b4f0*/  I2FP.F32.U32 R22, R15 ;  /* 0x0000000f00167245 */ /* 0x001fd20000201000 */
[----:B------:R-:W-:Y:S05]  /*b500*/  @!P0 BRA `(.L_x_303) ;  /* 0x0000000000288947 */ /* 0x000fea0003800000 */
[----:B------:R-:W-:Y:S02]  /*b510*/  ULDC UR10, c[0x0][0x634] ;  /* 0x00018d00000a7ab9 */ /* 0x000fe40000000800 */
[----:B------:R-:W-:-:S05]  /*b520*/  IADD3 R5, P0, R16, UR10, RZ ;  /* 0x0000000a10057c10 */ /* 0x000fca000ff1e0ff */
[----:B------:R-:W-:-:S04]  /*b530*/  IMAD.X R21, RZ, RZ, R17, P0 ;  /* 0x000000ffff157224 */ /* 0x000fc800000e0611 */
[----:B------:R-:W-:-:S04]  /*b540*/  IMAD.WIDE.U32 R6, R21, UR8, RZ ;  /* 0x0000000815067c25 */ /* 0x000fc8000f8e00ff */
[----:B------:R-:W-:-:S04]  /*b550*/  IMAD.WIDE.U32 R6, P0, R5, UR9, R6 ;  /* 0x0000000905067c25 */ /* 0x000fc8000f800006 */
[----:B------:R-:W-:-:S04]  /*b560*/  IMAD.WIDE.U32 R4, R5, UR8, RZ ;  /* 0x0000000805047c25 */ /* 0x000fc8000f8e00ff */
[----:B------:R-:W-:Y:S01]  /*b570*/  IMAD.MOV.U32 R4, RZ, RZ, R7 ;  /* 0x000000ffff047224 */ /* 0x000fe200078e0007 */
[----:B------:R-:W-:Y:S01]  /*b580*/  IADD3 RZ, P1, R5, R6, RZ ;  /* 0x0000000605ff7210 */ /* 0x000fe20007f3e0ff */
[----:B------:R-:W-:-:S04]  /*b590*/  IMAD.X R5, RZ, RZ, RZ, P0 ;  /* 0x000000ffff057224 */ /* 0x000fc800000e06ff */
[----:B------:R-:W-:-:S08]  /*b5a0*/  IMAD.WIDE.U32.X R4, R21, UR9, R4, P1 ;  /* 0x0000000915047c25 */ /* 0x000fd000088e0404 */
.L_x_303:
[----:B------:R-:W-:Y:S01]  /*b5b0*/  FMUL R22, R22, UR12 ;  /* 0x0000000c16167c20 */ /* 0x000fe20008400000 */
[--C-:B------:R-:W-:Y:S01]  /*b5c0*/  SHF.R.U64 R14, R4, UR11, R5.reuse ;  /* 0x0000000b040e7c19 */ /* 0x100fe20008001205 */
[----:B------:R-:W-:Y:S01]  /*b5d0*/  ULDC.64 UR8, c[0x0][0x620] ;  /* 0x0001880000087ab9 */ /* 0x000fe20000000a00 */
[----:B------:R-:W-:Y:S01]  /*b5e0*/  SHF.R.U32.HI R4, RZ, UR11, R5 ;  /* 0x0000000bff047c19 */ /* 0x000fe20008011605 */
[----:B------:R-:W-:Y:S01]  /*b5f0*/  ULDC.64 UR10, c[0x0][0x640] ;  /* 0x00019000000a7ab9 */ /* 0x000fe20000000a00 */
[----:B------:R-:W-:Y:S01]  /*b600*/  IADD3 R5, P0, RZ, -R14, RZ ;  /* 0x8000000eff057210 */ /* 0x000fe20007f1e0ff */
[----:B------:R-:W0:Y:S04]  /*b610*/  F2I.U32.TRUNC.NTZ R22, R22 ;  /* 0x0000001600167305 */ /* 0x000e28000020f000 */
[----:B------:R-:W-:Y:S01]  /*b620*/  IMAD.X R4, RZ, RZ, ~R4, P0 ;  /* 0x000000ffff047224 */ /* 0x000fe200000e0e04 */
[----:B------:R-:W-:-:S03]  /*b630*/  ISETP.NE.U32.AND P0, PT, RZ, UR10, PT ;  /* 0x0000000aff007c0c */ /* 0x000fc6000bf05070 */
[----:B------:R-:W-:Y:S01]  /*b640*/  IMAD R4, R4, UR8, RZ ;  /* 0x0000000804047c24 */ /* 0x000fe2000f8e02ff */
[----:B------:R-:W-:-:S03]  /*b650*/  ISETP.NE.AND.EX P0, PT, RZ, UR11, PT, P0 ;  /* 0x0000000bff007c0c */ /* 0x000fc6000bf05300 */
[C---:B------:R-:W-:Y:S01]  /*b660*/  IMAD R7, R5.reuse, UR9, R4 ;  /* 0x0000000905077c24 */ /* 0x040fe2000f8e0204 */
[----:B------:R-:W-:Y:S01]  /*b670*/  ULDC UR9, c[0x0][0x154] ;  /* 0x0000550000097ab9 */ /* 0x000fe20000000800 */
[----:B------:R-:W-:Y:S01]  /*b680*/  IMAD.WIDE.U32 R4, R5, UR8, R16 ;  /* 0x0000000805047c25 */ /* 0x000fe2000f8e0010 */
[----:B------:R-:W-:-:S03]  /*b690*/  ULDC UR8, c[0x0][0x618] ;  /* 0x0001860000087ab9 */ /* 0x000fc60000000800 */
[----:B0-----:R-:W-:Y:S02]  /*b6a0*/  IMAD.MOV R6, RZ, RZ, -R22 ;  /* 0x000000ffff067224 */ /* 0x001fe400078e0a16 */
[----:B------:R-:W-:Y:S02]  /*b6b0*/  IMAD.IADD R5, R5, 0x1, R7 ;  /* 0x0000000105057824 */ /* 0x000fe400078e0207 */
[----:B-1----:R-:W-:Y:S01]  /*b6c0*/  IMAD R15, R20, R6, R15 ;  /* 0x00000006140f7224 */ /* 0x002fe200078e020f */
[----:B--2---:R-:W-:Y:S01]  /*b6d0*/  I2FP.F32.U32 R6, R13 ;  /* 0x0000000d00067245 */ /* 0x004fe20000201000 */
[----:B------:R-:W0:Y:S01]  /*b6e0*/  LDC R20, c[0x0][0x148] ;  /* 0x00005200ff147b82 */ /* 0x000e220000000800 */
[--C-:B------:R-:W-:Y:S02]  /*b6f0*/  SHF.R.U64 R21, R4, UR8, R5.reuse ;  /* 0x0000000804157c19 */ /* 0x100fe40008001205 */
[----:B------:R-:W-:Y:S01]  /*b700*/  SHF.R.U32.HI R4, RZ, UR8, R5 ;  /* 0x00000008ff047c19 */ /* 0x000fe20008011605 */
[----:B------:R-:W-:Y:S01]  /*b710*/  FMUL R6, R6, UR9 ;  /* 0x0000000906067c20 */ /* 0x000fe20008400000 */
[----:B------:R-:W-:-:S02]  /*b720*/  ULDC UR8, c[0x0][0x608] ;  /* 0x0001820000087ab9 */ /* 0x000fc40000000800 */
[--C-:B------:R-:W-:Y:S01]  /*b730*/  SHF.R.U64 R23, R21, UR8, R4.reuse ;  /* 0x0000000815177c19 */ /* 0x100fe20008001204 */
[----:B------:R1:W2:Y:S01]  /*b740*/  F2I.U32.TRUNC.NTZ R24, R6 ;  /* 0x0000000600187305 */ /* 0x0002a2000020f000 */
[----:B------:R-:W-:Y:S01]  /*b750*/  SHF.R.U32.HI R4, RZ, UR8, R4 ;  /* 0x00000008ff047c19 */ /* 0x000fe20008011604 */
[----:B------:R-:W-:-:S03]  /*b760*/  ULDC UR8, c[0x0][0x658] ;  /* 0x0001960000087ab9 */ /* 0x000fc60000000800 */
[--C-:B------:R-:W-:Y:S02]  /*b770*/  SHF.R.U64 R22, R23, UR8, R4.reuse ;  /* 0x0000000817167c19 */ /* 0x100fe40008001204 */
[----:B------:R-:W-:-:S03]  /*b780*/  SHF.R.U32.HI R25, RZ, UR8, R4 ;  /* 0x00000008ff197c19 */ /* 0x000fc60008011604 */
[----:B------:R-:W-:Y:S02]  /*b790*/  IMAD.MOV.U32 R4, RZ, RZ, R22 ;  /* 0x000000ffff047224 */ /* 0x000fe400078e0016 */
[----:B------:R-:W-:Y:S01]  /*b7a0*/  IMAD.MOV.U32 R5, RZ, RZ, R25 ;  /* 0x000000ffff057224 */ /* 0x000fe200078e0019 */
[----:B-1----:R-:W-:Y:S06]  /*b7b0*/  @!P0 BRA `(.L_x_304) ;  /* 0x0000000000288947 */ /* 0x002fec0003800000 */
        /* <DEDUP_REMOVED lines=10> */
.L_x_304:
[----:B------:R-:W-:Y:S01]  /*b860*/  ISETP.NE.AND P0, PT, R2, 0x1, PT ;  /* 0x000000010200780c */ /* 0x000fe20003f05270 */
[----:B------:R-:W-:Y:S01]  /*b870*/  ULDC UR8, c[0x0][0x648] ;  /* 0x0001920000087ab9 */ /* 0x000fe20000000800 */
[----:B------:R-:W-:Y:S01]  /*b880*/  LOP3.LUT R23, R23, UR6, RZ, 0xc0, !PT ;  /* 0x0000000617177c12 */ /* 0x000fe2000f8ec0ff */
[----:B--2---:R-:W-:Y:S01]  /*b890*/  IMAD.MOV R24, RZ, RZ, -R24 ;  /* 0x000000ffff187224 */ /* 0x004fe200078e0a18 */
[----:B------:R-:W-:Y:S01]  /*b8a0*/  SHF.R.U64 R4, R4, UR8, R5 ;  /* 0x0000000804047c19 */ /* 0x000fe20008001205 */
[----:B------:R-:W-:Y:S01]  /*b8b0*/  ULDC UR8, c[0x0][0x638] ;  /* 0x00018e0000087ab9 */ /* 0x000fe20000000800 */
[----:B------:R-:W-:Y:S01]  /*b8c0*/  LOP3.LUT R21, R21, UR4, RZ, 0xc0, !PT ;  /* 0x0000000415157c12 */ /* 0x000fe2000f8ec0ff */
[----:B------:R-:W-:Y:S01]  /*b8d0*/  ULDC UR9, c[0x0][0x610] ;  /* 0x0001840000097ab9 */ /* 0x000fe20000000800 */
[----:B------:R-:W-:Y:S02]  /*b8e0*/  IMAD.MOV.U32 R6, RZ, RZ, R14 ;  /* 0x000000ffff067224 */ /* 0x000fe400078e000e */
[----:B------:R-:W-:-:S02]  /*b8f0*/  IMAD.MOV R5, RZ, RZ, -R4 ;  /* 0x000000ffff057224 */ /* 0x000fc400078e0a04 */
[----:B------:R-:W-:Y:S02]  /*b900*/  IMAD R4, R4, UR5, R23 ;  /* 0x0000000504047c24 */ /* 0x000fe4000f8e0217 */
[----:B0-----:R-:W-:Y:S02]  /*b910*/  @P0 IMAD R15, R20, R24, R13 ;  /* 0x00000018140f0224 */ /* 0x001fe400078e020d */
[----:B------:R-:W-:Y:S01]  /*b920*/  IMAD R22, R5, UR8, R22 ;  /* 0x0000000805167c24 */ /* 0x000fe2000f8e0216 */
[----:B------:R-:W-:Y:S01]  /*b930*/  ULDC UR8, c[0x0][0x600] ;  /* 0x0001800000087ab9 */ /* 0x000fe20000000800 */
[----:B------:R-:W-:Y:S02]  /*b940*/  IMAD R15, R4, UR9, R15 ;  /* 0x00000009040f7c24 */ /* 0x000fe4000f8e020f */
[----:B------:R-:W-:Y:S02]  /*b950*/  IMAD R22, R22, UR8, R21 ;  /* 0x0000000816167c24 */ /* 0x000fe4000f8e0215 */
[----:B------:R-:W-:-:S03]  /*b960*/  IMAD.MOV.U32 R4, RZ, RZ, 0x1 ;  /* 0x00000001ff047424 */ /* 0x000fc600078e00ff */
[----:B------:R-:W-:Y:S02]  /*b970*/  SEL R7, R22, R15, !P0 ;  /* 0x0000000f16077207 */ /* 0x000fe40004000000 */
[----:B------:R-:W-:-:S07]  /*b980*/  SEL R13, R15, R22, !P0 ;  /* 0x000000160f0d7207 */ /* 0x000fce0004000000 */
.L_x_302:
[----:B------:R-:W-:Y:S05]  /*b990*/  BSYNC B1 ;  /* 0x0000000000017941 */ /* 0x000fea0003800000 */
.L_x_301:
[----:B------:R-:W-:-:S13]  /*b9a0*/  LOP3.LUT P0, RZ, R4, 0xff, RZ, 0xc0, !PT ;  /* 0x000000ff04ff7812 */ /* 0x000fda000780c0ff */
[----:B------:R-:W-:Y:S05]  /*b9b0*/  @P0 BRA `(.L_x_305) ;  /* 0xfffffff400040947 */ /* 0x000fea000383ffff */
[----:B------:R-:W-:Y:S05]  /*b9c0*/  BSYNC B0 ;  /* 0x0000000000007941 */ /* 0x000fea0003800000 */
.L_x_294:
[----:B------:R-:W-:-:S03]  /*b9d0*/  UMOV UR8, 0xffffffff ;  /* 0xffffffff00087882 */ /* 0x000fc60000000000 */
[----:B------:R-:W-:Y:S05]  /*b9e0*/  BRA.DIV UR8, `(.L_x_306) ;  /* 0x0000000608147947 */ /* 0x000fea000b800000 */
[----:B------:R-:W-:-:S13]  /*b9f0*/  ELECT P6, URZ, PT ;  /* 0x00000000003f782f */ /* 0x000fda00038c0000 */
.L_x_320:
[----:B------:R-:W-:Y:S04]  /*ba00*/  BSSY B0, `(.L_x_307) ;  /* 0x000002b000007945 */ /* 0x000fe80003800000 */
[----:B------:R-:W-:Y:S05]  /*ba10*/  @!P6 BRA `(.L_x_308) ;  /* 0x0000000000a4e947 */ /* 0x000fea0003800000 */
[----:B------:R-:W-:-:S04]  /*ba20*/  LOP3.LUT R19, R19, 0x2, RZ, 0xfc, !PT ;  /* 0x0000000213137812 */ /* 0x000fc800078efcff */
[----:B------:R-:W-:-:S13]  /*ba30*/  ISETP.NE.AND P0, PT, R19, 0x3, PT ;  /* 0x000000031300780c */ /* 0x000fda0003f05270 */
[----:B------:R-:W-:Y:S05]  /*ba40*/  @!P0 BRA `(.L_x_309) ;  /* 0x0000000000048947 */ /* 0x000fea0003800000 */
[----:B------:R-:W-:Y:S01]  /*ba50*/  BPT.TRAP 0x1 ;  /* 0x000000040000795c */ /* 0x000fe20000300000 */
.L_x_309:
[----:B------:R-:W0:Y:S01]  /*ba60*/  S2R R5, SR_CgaCtaId ;  /* 0x0000000000057919 */ /* 0x000e220000008800 */
[----:B------:R-:W-:Y:S02]  /*ba70*/  MOV R2, 0x400 ;  /* 0x0000040000027802 */ /* 0x000fe40000000f00 */
[----:B------:R-:W-:Y:S02]  /*ba80*/  SHF.L.U32 R4, R0, 0x1f, RZ ;  /* 0x0000001f00047819 */ /* 0x000fe400000006ff */
[----:B0-----:R-:W-:-:S05]  /*ba90*/  LEA R2, R5, R2, 0x18 ;  /* 0x0000000205027211 */ /* 0x001fca00078ec0ff */
[----:B------:R-:W-:-:S04]  /*baa0*/  VIADD R2, R2, 0x20 ;  /* 0x0000002002027836 */ /* 0x000fc80000000000 */
[C---:B------:R-:W-:Y:S02]  /*bab0*/  IMAD R7, R3.reuse, 0x8, R2 ;  /* 0x0000000803077824 */ /* 0x040fe400078e0202 */
[----:B------:R-:W-:Y:S02]  /*bac0*/  VIADD R3, R3, 0x1 ;  /* 0x0000000103037836 */ /* 0x000fe40000000000 */
[----:B------:R-:W0:Y:S03]  /*bad0*/  SYNCS.PHASECHK.TRANS64.TRYWAIT P0, [R7+URZ], R4 ;  /* 0x00000004070075a7 */ /* 0x000e26000800017f */
[----:B------:R-:W-:-:S04]  /*bae0*/  ISETP.NE.AND P1, PT, R3, 0x4, PT ;  /* 0x000000040300780c */ /* 0x000fc80003f25270 */
[----:B------:R-:W-:Y:S02]  /*baf0*/  SEL R5, RZ, 0x1, P1 ;  /* 0x00000001ff057807 */ /* 0x000fe40000800000 */
[----:B------:R-:W-:Y:S02]  /*bb00*/  SEL R3, R3, RZ, P1 ;  /* 0x000000ff03037207 */ /* 0x000fe40000800000 */
[----:B------:R-:W-:-:S03]  /*bb10*/  LOP3.LUT R6, R0, R5, RZ, 0x3c, !PT ;  /* 0x0000000500067212 */ /* 0x000fc600078e3cff */
[----:B------:R-:W-:Y:S01]  /*bb20*/  IMAD R8, R3, 0x8, R2 ;  /* 0x0000000803087824 */ /* 0x000fe200078e0202 */
[----:B------:R-:W-:Y:S01]  /*bb30*/  SHF.L.U32 R5, R6, 0x1f, RZ ;  /* 0x0000001f06057819 */ /* 0x000fe200000006ff */
[----:B0-----:R-:W-:Y:S06]  /*bb40*/  @!P0 BRA `(.L_x_310) ;  /* 0x0000000000dc8947 */ /* 0x001fec0003800000 */
.L_x_321:
[----:B------:R-:W1:Y:S01]  /*bb50*/  SYNCS.PHASECHK.TRANS64.TRYWAIT P0, [R8+URZ], R5 ;  /* 0x00000005080075a7 */ /* 0x000e62000800017f */
[----:B------:R-:W-:-:S05]  /*bb60*/  VIADD R0, R3, 0x1 ;  /* 0x0000000103007836 */ /* 0x000fca0000000000 */
[----:B------:R-:W-:-:S04]  /*bb70*/  ISETP.NE.AND P1, PT, R0, 0x4, PT ;  /* 0x000000040000780c */ /* 0x000fc80003f25270 */
[----:B------:R-:W-:Y:S02]  /*bb80*/  SEL R3, RZ, 0x1, P1 ;  /* 0x00000001ff037807 */ /* 0x000fe40000800000 */
[----:B0-----:R-:W-:Y:S02]  /*bb90*/  SEL R7, R0, RZ, P1 ;  /* 0x000000ff00077207 */ /* 0x001fe40000800000 */
[----:B------:R-:W-:-:S03]  /*bba0*/  LOP3.LUT R9, R6, R3, RZ, 0x3c, !PT ;  /* 0x0000000306097212 */ /* 0x000fc600078e3cff */
[----:B------:R-:W-:Y:S01]  /*bbb0*/  IMAD R11, R7, 0x8, R2 ;  /* 0x00000008070b7824 */ /* 0x000fe200078e0202 */
[----:B------:R-:W-:Y:S01]  /*bbc0*/  SHF.L.U32 R6, R9, 0x1f, RZ ;  /* 0x0000001f09067819 */ /* 0x000fe200000006ff */
[----:B-1----:R-:W-:Y:S06]  /*bbd0*/  @!P0 BRA `(.L_x_311) ;  /* 0x0000000000cc8947 */ /* 0x002fec0003800000 */
.L_x_322:
[----:B------:R-:W1:Y:S01]  /*bbe0*/  SYNCS.PHASECHK.TRANS64.TRYWAIT P0, [R11+URZ], R6 ;  /* 0x000000060b0075a7 */ /* 0x000e62000800017f */
[----:B------:R-:W-:-:S05]  /*bbf0*/  VIADD R0, R7, 0x1 ;  /* 0x0000000107007836 */ /* 0x000fca0000000000 */
[----:B------:R-:W-:-:S04]  /*bc00*/  ISETP.NE.AND P1, PT, R0, 0x4, PT ;  /* 0x000000040000780c */ /* 0x000fc80003f25270 */
[----:B------:R-:W-:Y:S02]  /*bc10*/  SEL R4, RZ, 0x1, P1 ;  /* 0x00000001ff047807 */ /* 0x000fe40000800000 */
[----:B------:R-:W-:Y:S02]  /*bc20*/  SEL R3, R0, RZ, P1 ;  /* 0x000000ff00037207 */ /* 0x000fe40000800000 */
[----:B------:R-:W-:Y:S01]  /*bc30*/  LOP3.LUT R0, R9, R4, RZ, 0x3c, !PT ;  /* 0x0000000409007212 */ /* 0x000fe200078e3cff */
[----:B-1----:R-:W-:Y:S06]  /*bc40*/  @!P0 BRA `(.L_x_312) ;  /* 0x0000000000c48947 */ /* 0x002fec0003800000 */
.L_x_323:
[----:B------:R-:W-:Y:S01]  /*bc50*/  IMAD R3, R3, 0x8, R2 ;  /* 0x0000000803037824 */ /* 0x000fe200078e0202 */
[----:B------:R-:W-:-:S07]  /*bc60*/  SHF.L.U32 R0, R0, 0x1f, RZ ;  /* 0x0000001f00007819 */ /* 0x000fce00000006ff */
.L_x_313:
[----:B--2---:R2:W3:Y:S02]  /*bc70*/  SYNCS.PHASECHK.TRANS64.TRYWAIT P0, [R3+URZ], R0 ;  /* 0x00000000030075a7 */ /* 0x0044e4000800017f */
[----:B---3--:R-:W-:Y:S05]  /*bc80*/  @!P0 NANOSLEEP.SYNCS 0x989680 ;  /* 0x009896800000895d */ /* 0x008fea0003900000 */
[----:B------:R-:W3:Y:S02]  /*bc90*/  @!P0 SYNCS.PHASECHK.TRANS64 P0, [R3+URZ], R0 ;  /* 0x00000000030085a7 */ /* 0x000ee4000800007f */
[----:B---3--:R-:W-:Y:S05]  /*bca0*/  @!P0 BRA `(.L_x_313) ;  /* 0xfffffffc00f08947 */ /* 0x008fea000383ffff */
.L_x_308:
[----:B------:R-:W-:Y:S05]  /*bcb0*/  BSYNC B0 ;  /* 0x0000000000007941 */ /* 0x000fea0003800000 */
.L_x_307:
[----:B------:R-:W-:Y:S05]  /*bcc0*/  EXIT ;  /* 0x000000000000794d */ /* 0x000fea0003800000 */
.L_x_21:
[----:B---3--:R3:W4:Y:S02]  /*bcd0*/  SYNCS.PHASECHK.TRANS64.TRYWAIT P1, [R3+URZ], R0 ;  /* 0x00000000030075a7 */ /* 0x008724000802017f */
[----:B----4-:R-:W-:Y:S05]  /*bce0*/  @!P1 NANOSLEEP.SYNCS 0x989680 ;  /* 0x009896800000995d */ /* 0x010fea0003900000 */
[----:B------:R-:W4:Y:S02]  /*bcf0*/  @!P1 SYNCS.PHASECHK.TRANS64 P1, [R3+URZ], R0 ;  /* 0x00000000030095a7 */ /* 0x000f24000802007f */
[----:B----4-:R-:W-:Y:S05]  /*bd00*/  @!P1 BRA `(.L_x_21) ;  /* 0xfffffffc00f09947 */ /* 0x010fea000383ffff */
[----:B------:R-:W-:Y:S05]  /*bd10*/  BRA `(.L_x_20) ;  /* 0xffffff5400e47947 */ /* 0x000fea000383ffff */
.L_x_26:
[----:B-1----:R1:W2:Y:S02]  /*bd20*/  SYNCS.PHASECHK.TRANS64.TRYWAIT P1, [R5+URZ], R4 ;  /* 0x00000004050075a7 */ /* 0x0022a4000802017f */
[----:B--2---:R-:W-:Y:S05]  /*bd30*/  @!P1 NANOSLEEP.SYNCS 0x989680 ;  /* 0x009896800000995d */ /* 0x004fea0003900000 */
[----:B------:R-:W2:Y:S02]  /*bd40*/  @!P1 SYNCS.PHASECHK.TRANS64 P1, [R5+URZ], R4 ;  /* 0x00000004050095a7 */ /* 0x000ea4000802007f */
[----:B--2---:R-:W-:Y:S05]  /*bd50*/  @!P1 BRA `(.L_x_26) ;  /* 0xfffffffc00f09947 */ /* 0x004fea000383ffff */
[----:B------:R-:W-:Y:S05]  /*bd60*/  BRA `(.L_x_25) ;  /* 0xffffff5c00607947 */ /* 0x000fea000383ffff */
.L_x_295:
[----:B------:R-:W-:Y:S01]  /*bd70*/  BSSY B1, `(.L_x_314) ;  /* 0x0000006000017945 */ /* 0x000fe20003800000 */
[----:B------:R-:W-:-:S07]  /*bd80*/  IMAD.MOV.U32 R15, RZ, RZ, -0x1 ;  /* 0xffffffffff0f7424 */ /* 0x000fce00078e00ff */
[----:B------:R-:W-:Y:S05]  /*bd90*/  WARPSYNC.COLLECTIVE R15, `(.L_x_315) ;  /* 0x000000000f0c7348 */ /* 0x000fea0003c00000 */
[----:B------:R-:W-:Y:S02]  /*bda0*/  ELECT P6, UR62, PT ;  /* 0x00000000003e782f */ /* 0x000fe400038c0000 */
[----:B------:R-:W-:Y:S01]  /*bdb0*/  MOV R14, UR62 ;  /* 0x0000003e000e7c02 */ /* 0x000fe20008000f00 */
[----:B------:R-:W-:Y:S10]  /*bdc0*/  ENDCOLLECTIVE ;  /* 0x000000000000791b */ /* 0x000ff40003800000 */
.L_x_315:
[----:B------:R-:W-:Y:S05]  /*bdd0*/  BSYNC B1 ;  /* 0x0000000000017941 */ /* 0x000fea0003800000 */
.L_x_314:
[----:B------:R-:W-:Y:S05]  /*bde0*/  BRA `(.L_x_316) ;  /* 0xfffffff000047947 */ /* 0x000fea000383ffff */
.L_x_298:
[----:B0-----:R0:W1:Y:S02]  /*bdf0*/  SYNCS.PHASECHK.TRANS64.TRYWAIT P0, [R22+URZ+0x20], R13 ;  /* 0x0000200d160075a7 */ /* 0x001064000800017f */
[----:B-1----:R-:W-:Y:S05]  /*be00*/  @!P0 NANOSLEEP.SYNCS 0x989680 ;  /* 0x009896800000895d */ /* 0x002fea0003900000 */
[----:B------:R-:W1:Y:S02]  /*be10*/  @!P0 SYNCS.PHASECHK.TRANS64 P0, [R22+URZ+0x20], R13 ;  /* 0x0000200d160085a7 */ /* 0x000e64000800007f */
[----:B-1----:R-:W-:Y:S05]  /*be20*/  @!P0 BRA `(.L_x_298) ;  /* 0xfffffffc00f08947 */ /* 0x002fea000383ffff */
[----:B------:R-:W-:Y:S05]  /*be30*/  BRA `(.L_x_317) ;  /* 0xfffffff000447947 */ /* 0x000fea000383ffff */
.L_x_306:
[----:B------:R-:W-:Y:S01]  /*be40*/  BSSY B0, `(.L_x_318) ;  /* 0x0000006000007945 */ /* 0x000fe20003800000 */
[----:B------:R-:W-:-:S07]  /*be50*/  IMAD.MOV.U32 R15, RZ, RZ, -0x1 ;  /* 0xffffffffff0f7424 */ /* 0x000fce00078e00ff */
[----:B------:R-:W-:Y:S05]  /*be60*/  WARPSYNC.COLLECTIVE R15, `(.L_x_319) ;  /* 0x000000000f0c7348 */ /* 0x000fea0003c00000 */
[----:B------:R-:W-:Y:S02]  /*be70*/  ELECT P6, UR62, PT ;  /* 0x00000000003e782f */ /* 0x000fe400038c0000 */
[----:B------:R-:W-:Y:S01]  /*be80*/  MOV R14, UR62 ;  /* 0x0000003e000e7c02 */ /* 0x000fe20008000f00 */
[----:B------:R-:W-:Y:S10]  /*be90*/  ENDCOLLECTIVE ;  /* 0x000000000000791b */ /* 0x000ff40003800000 */
.L_x_319:
[----:B------:R-:W-:Y:S05]  /*bea0*/  BSYNC B0 ;  /* 0x0000000000007941 */ /* 0x000fea0003800000 */
.L_x_318:
[----:B------:R-:W-:Y:S05]  /*beb0*/  BRA `(.L_x_320) ;  /* 0xfffffff800d07947 */ /* 0x000fea000383ffff */
.L_x_310:
[----:B0-----:R0:W1:Y:S02]  /*bec0*/  SYNCS.PHASECHK.TRANS64.TRYWAIT P0, [R7+URZ], R4 ;  /* 0x00000004070075a7 */ /* 0x001064000800017f */
[----:B-1----:R-:W-:Y:S05]  /*bed0*/  @!P0 NANOSLEEP.SYNCS 0x989680 ;  /* 0x009896800000895d */ /* 0x002fea0003900000 */
[----:B------:R-:W1:Y:S02]  /*bee0*/  @!P0 SYNCS.PHASECHK.TRANS64 P0, [R7+URZ], R4 ;  /* 0x00000004070085a7 */ /* 0x000e64000800007f */
[----:B-1----:R-:W-:Y:S05]  /*bef0*/  @!P0 BRA `(.L_x_310) ;  /* 0xfffffffc00f08947 */ /* 0x002fea000383ffff */
[----:B------:R-:W-:Y:S05]  /*bf00*/  BRA `(.L_x_321) ;  /* 0xfffffffc00107947 */ /* 0x000fea000383ffff */
.L_x_311:
[----:B0-----:R0:W1:Y:S02]  /*bf10*/  SYNCS.PHASECHK.TRANS64.TRYWAIT P0, [R8+URZ], R5 ;  /* 0x00000005080075a7 */ /* 0x001064000800017f */
[----:B-1----:R-:W-:Y:S05]  /*bf20*/  @!P0 NANOSLEEP.SYNCS 0x989680 ;  /* 0x009896800000895d */ /* 0x002fea0003900000 */
[----:B------:R-:W1:Y:S02]  /*bf30*/  @!P0 SYNCS.PHASECHK.TRANS64 P0, [R8+URZ], R5 ;  /* 0x00000005080085a7 */ /* 0x000e64000800007f */
[----:B-1----:R-:W-:Y:S05]  /*bf40*/  @!P0 BRA `(.L_x_311) ;  /* 0xfffffffc00f08947 */ /* 0x002fea000383ffff */
[----:B------:R-:W-:Y:S05]  /*bf50*/  BRA `(.L_x_322) ;  /* 0xfffffffc00207947 */ /* 0x000fea000383ffff */
.L_x_312:
[----:B-1----:R1:W2:Y:S02]  /*bf60*/  SYNCS.PHASECHK.TRANS64.TRYWAIT P0, [R11+URZ], R6 ;  /* 0x000000060b0075a7 */ /* 0x0022a4000800017f */
[----:B--2---:R-:W-:Y:S05]  /*bf70*/  @!P0 NANOSLEEP.SYNCS 0x989680 ;  /* 0x009896800000895d */ /* 0x004fea0003900000 */
[----:B------:R-:W2:Y:S02]  /*bf80*/  @!P0 SYNCS.PHASECHK.TRANS64 P0, [R11+URZ], R6 ;  /* 0x000000060b0085a7 */ /* 0x000ea4000800007f */
[----:B--2---:R-:W-:Y:S05]  /*bf90*/  @!P0 BRA `(.L_x_312) ;  /* 0xfffffffc00f08947 */ /* 0x004fea000383ffff */
[----:B------:R-:W-:Y:S05]  /*bfa0*/  BRA `(.L_x_323) ;  /* 0xfffffffc00287947 */ /* 0x000fea000383ffff */
.L_x_324:
[----:B------:R-:W-:-:S00]  /*bfb0*/  BRA `(.L_x_324) ;  /* 0xfffffffc00fc7947 */ /* 0x000fc0000383ffff */
[----:B------:R-:W-:-:S00]  /*bfc0*/  NOP ;  /* 0x0000000000007918 */ /* 0x000fc00000000000 */
        /* <DEDUP_REMOVED lines=11> */
.L_x_325:


//--------------------- .nv.global.init           --------------------------
	.section	.nv.global.init,"aw",@progbits
.nv.global.init:
	.type		$str$22,@object
	.size		$str$22,($str$23 - $str$22)
$str$22:
        /*0000*/ 	.byte	0x6b, 0x5f, 0x74, 0x69, 0x6c, 0x65, 0x5f, 0x63, 0x6f, 0x75, 0x6e, 0x74, 0x20, 0x3e, 0x3d, 0x20
        /*0010*/ 	.byte	0x31, 0x00
	.type		$str$23,@object
	.size		$str$23,(__unnamed_1 - $str$23)
$str$23:
        /*0012*/ 	.byte	0x2f, 0x74, 0x6d, 0x70, 0x2f, 0x63, 0x75, 0x74, 0x6c, 0x61, 0x73, 0x73, 0x5f, 0x73, 0x77, 0x65
        /*0022*/ 	.byte	0x65, 0x70, 0x5f, 0x73, 0x72, 0x63, 0x2f, 0x69, 0x6e, 0x63, 0x6c, 0x75, 0x64, 0x65, 0x2f, 0x63
        /*0032*/ 	.byte	0x75, 0x74, 0x6c, 0x61, 0x73, 0x73, 0x2f, 0x67, 0x65, 0x6d, 0x6d, 0x2f, 0x63, 0x6f, 0x6c, 0x6c
        /*0042*/ 	.byte	0x65, 0x63, 0x74, 0x69, 0x76, 0x65, 0x2f, 0x73, 0x6d, 0x39, 0x30, 0x5f, 0x6d, 0x6d, 0x61, 0x5f
        /*0052*/ 	.byte	0x74, 0x6d, 0x61, 0x5f, 0x67, 0x6d, 0x6d, 0x61, 0x5f, 0x73, 0x73, 0x5f, 0x77, 0x61, 0x72, 0x70
        /*0062*/ 	.byte	0x73, 0x70, 0x65, 0x63, 0x69, 0x61, 0x6c, 0x69, 0x7a, 0x65, 0x64, 0x2e, 0x68, 0x70, 0x70, 0x00
	.type		__unnamed_1,@object
	.size		__unnamed_1,(.L_0 - __unnamed_1)
__unnamed_1:
        /*0072*/ 	.byte	0x76, 0x6f, 0x69, 0x64, 0x20, 0x63, 0x75, 0x74, 0x6c, 0x61, 0x73, 0x73, 0x3a, 0x3a, 0x67, 0x65
        /* <DEDUP_REMOVED lines=181> */
        /*0bd2*/ 	.byte	0x00
.L_0:


//--------------------- .nv.shared._ZN7cutlass13device_kernelINS_4gemm6kernel13GemmUniversalIN4cute5tupleIJiiiiEEENS1_10collective13CollectiveMmaINS1_34MainloopSm90TmaGmmaWarpSpecializedILi4ENS5_IJNS4_1CILi1EEENSA_ILi2EEESB_EEENS1_35KernelTmaWarpSpecializedCooperativeEEENS5_IJNSA_ILi128EEENSA_ILi256EEESG_EEENS_10bfloat16_tENS5_IJlSB_lEEESJ_SK_NS4_8TiledMMAINS4_8MMA_AtomIJNS4_4SM904GMMA28MMA_64x256x16_F32BF16BF16_SSILNSO_5MajorE0ELSQ_0ELNSO_7ScaleInE1ELSR_1EEEEEENS4_6LayoutINS5_IJSC_SB_SB_EEENS5_IJSB_NSA_ILi0EEESW_EEEEENS5_IJNS4_10UnderscoreESZ_SZ_EEEEENS4_23SM90_TMA_LOAD_MULTICASTENS4_14ComposedLayoutINS4_7SwizzleILi3ELi4ELi3EEENS4_18smem_ptr_flag_bitsILi16EEENSU_INS5_IJNSA_ILi8EEENSA_ILi64EEEEEENS5_IJS19_SB_EEEEEEEvNS4_8identityENS4_13SM90_TMA_LOADES1D_vS1E_EENS_8epilogue10collective6detail29Sm90TmaWarpSpecializedAdapterINS1I_15DefaultEpilogueISJ_SK_SK_NS1H_6thread17LinearCombinationISJ_Li1EffLNS1M_9ScaleType4KindE0ELNS_15FloatRoundStyleE2ESJ_EENS1_15EpilogueDefaultEEEEEvvEEEEvNT_6ParamsE --------------------------
	.section	.nv.shared._ZN7cutlass13device_kernelINS_4gemm6kernel13GemmUniversalIN4cute5tupleIJiiiiEEENS1_10collective13CollectiveMmaINS1_34MainloopSm90TmaGmmaWarpSpecializedILi4ENS5_IJNS4_1CILi1EEENSA_ILi2EEESB_EEENS1_35KernelTmaWarpSpecializedCooperativeEEENS5_IJNSA_ILi128EEENSA_ILi256EEESG_EEENS_10bfloat16_tENS5_IJlSB_lEEESJ_SK_NS4_8TiledMMAINS4_8MMA_AtomIJNS4_4SM904GMMA28MMA_64x256x16_F32BF16BF16_SSILNSO_5MajorE0ELSQ_0ELNSO_7ScaleInE1ELSR_1EEEEEENS4_6LayoutINS5_IJSC_SB_SB_EEENS5_IJSB_NSA_ILi0EEESW_EEEEENS5_IJNS4_10UnderscoreESZ_SZ_EEEEENS4_23SM90_TMA_LOAD_MULTICASTENS4_14ComposedLayoutINS4_7SwizzleILi3ELi4ELi3EEENS4_18smem_ptr_flag_bitsILi16EEENSU_INS5_IJNSA_ILi8EEENSA_ILi64EEEEEENS5_IJS19_SB_EEEEEEEvNS4_8identityENS4_13SM90_TMA_LOADES1D_vS1E_EENS_8epilogue10collective6detail29Sm90TmaWarpSpecializedAdapterINS1I_15DefaultEpilogueISJ_SK_SK_NS1H_6thread17LinearCombinationISJ_Li1EffLNS1M_9ScaleType4KindE0ELNS_15FloatRoundStyleE2ESJ_EENS1_15EpilogueDefaultEEEEEvvEEEEvNT_6ParamsE,"aw",@nobits
	.sectionflags	@""
	.align	16
	.zero		1024


//--------------------- .nv.shared.reserved.0     --------------------------
	.section	.nv.shared.reserved.0,"aw",@nobits
	.weak		__nv_reservedSMEM_offset_0_alias
	.size		__nv_reservedSMEM_offset_0_alias, 0, 0
	.other		__nv_reservedSMEM_offset_0_alias,@"STO_CUDA_RESERVED_SHARED STV_DEFAULT"
__nv_reservedSMEM_offset_0_alias:
	.zero		0


//--------------------- .nv.global                --------------------------
	.section	.nv.global,"aw",@nobits
.nv.global:
	.type		_ZN39_INTERNAL_4dc0ad87_4_k_cu_54e9dd20_29384cute1_E,@object
	.size		_ZN39_INTERNAL_4dc0ad87_4_k_cu_54e9dd20_29384cute1_E,(_ZN39_INTERNAL_4dc0ad87_4_k_cu_54e9dd20_29384cuda3std3__45__cpo6cbeginE - _ZN39_INTERNAL_4dc0ad87_4_k_cu_54e9dd20_29384cute1_E)
_ZN39_INTERNAL_4dc0ad87_4_k_cu_54e9dd20_29384cute1_E:
	.zero		1
	.type		_ZN39_INTERNAL_4dc0ad87_4_k_cu_54e9dd20_29384cuda3std3__45__cpo6cbeginE,@object
	.size		_ZN39_INTERNAL_4dc0ad87_4_k_cu_54e9dd20_29384cuda3std3__45__cpo6cbeginE,(_ZN39_INTERNAL_4dc0ad87_4_k_cu_54e9dd20_29384cuda3std3__48in_placeE - _ZN39_INTERNAL_4dc0ad87_4_k_cu_54e9dd20_29384cuda3std3__45__cpo6cbeginE)
_ZN39_INTERNAL_4dc0ad87_4_k_cu_54e9dd20_29384cuda3std3__45__cpo6cbeginE:
	.zero		1
	.type		_ZN39_INTERNAL_4dc0ad87_4_k_cu_54e9dd20_29384cuda3std3__48in_placeE,@object
	.size		_ZN39_INTERNAL_4dc0ad87_4_k_cu_54e9dd20_29384cuda3std3__48in_placeE,(_ZN39_INTERNAL_4dc0ad87_4_k_cu_54e9dd20_29384cuda3std6ranges3__45__cpo9iter_moveE - _ZN39_INTERNAL_4dc0ad87_4_k_cu_54e9dd20_29384cuda3std3__48in_placeE)
_ZN39_INTERNAL_4dc0ad87_4_k_cu_54e9dd20_29384cuda3std3__48in_placeE:
	.zero		1
	.type		_ZN39_INTERNAL_4dc0ad87_4_k_cu_54e9dd20_29384cuda3std6ranges3__45__cpo9iter_moveE,@object
	.size		_ZN39_INTERNAL_4dc0ad87_4_k_cu_54e9dd20_29384cuda3std6ranges3__45__cpo9iter_moveE,(_ZN39_INTERNAL_4dc0ad87_4_k_cu_54e9dd20_29384cuda3std3__45__cpo5beginE - _ZN39_INTERNAL_4dc0ad87_4_k_cu_54e9dd20_29384cuda3std6ranges3__45__cpo9iter_moveE)
_ZN39_INTERNAL_4dc0ad87_4_k_cu_54e9dd20_29384cuda3std6ranges3__45__cpo9iter_moveE:
	.zero		1
	.type		_ZN39_INTERNAL_4dc0ad87_4_k_cu_54e9dd20_29384cuda3std3__45__cpo5beginE,@object
	.size		_ZN39_INTERNAL_4dc0ad87_4_k_cu_54e9dd20_29384cuda3std3__45__cpo5beginE,(_ZN39_INTERNAL_4dc0ad87_4_k_cu_54e9dd20_29384cuda3std3__441_GLOBAL__N__4dc0ad87_4_k_cu_54e9dd20_29386ignoreE - _ZN39_INTERNAL_4dc0ad87_4_k_cu_54e9dd20_29384cuda3std3__45__cpo5beginE)
_ZN39_INTERNAL_4dc0ad87_4_k_cu_54e9dd20_29384cuda3std3__45__cpo5beginE:
	.zero		1
	.type		_ZN39_INTERNAL_4dc0ad87_4_k_cu_54e9dd20_29384cuda3std3__441_GLOBAL__N__4dc0ad87_4_k_cu_54e9dd20_29386ignoreE,@object
	.size		_ZN39_INTERNAL_4dc0ad87_4_k_cu_54e9dd20_29384cuda3std3__441_GLOBAL__N__4dc0ad87_4_k_cu_54e9dd20_29386ignoreE,(_ZN39_INTERNAL_4dc0ad87_4_k_cu_54e9dd20_29384cute7productE - _ZN39_INTERNAL_4dc0ad87_4_k_cu_54e9dd20_29384cuda3std3__441_GLOBAL__N__4dc0ad87_4_k_cu_54e9dd20_29386ignoreE)
_ZN39_INTERNAL_4dc0ad87_4_k_cu_54e9dd20_29384cuda3std3__441_GLOBAL__N__4dc0ad87_4_k_cu_54e9dd20_29386ignoreE:
	.zero		1
	.type		_ZN39_INTERNAL_4dc0ad87_4_k_cu_54e9dd20_29384cute7productE,@object
	.size		_ZN39_INTERNAL_4dc0ad87_4_k_cu_54e9dd20_29384cute7productE,(_ZN39_INTERNAL_4dc0ad87_4_k_cu_54e9dd20_29384cuda3std3__45__cpo3endE - _ZN39_INTERNAL_4dc0ad87_4_k_cu_54e9dd20_29384cute7productE)
_ZN39_INTERNAL_4dc0ad87_4_k_cu_54e9dd20_29384cute7productE:
	.zero		1
	.type		_ZN39_INTERNAL_4dc0ad87_4_k_cu_54e9dd20_29384cuda3std3__45__cpo3endE,@object
	.size		_ZN39_INTERNAL_4dc0ad87_4_k_cu_54e9dd20_29384cuda3std3__45__cpo3endE,(_ZN39_INTERNAL_4dc0ad87_4_k_cu_54e9dd20_29384cuda3std3__419piecewise_constructE - _ZN39_INTERNAL_4dc0ad87_4_k_cu_54e9dd20_29384cuda3std3__45__cpo3endE)
_ZN39_INTERNAL_4dc0ad87_4_k_cu_54e9dd20_29384cuda3std3__45__cpo3endE:
	.zero		1
	.type		_ZN39_INTERNAL_4dc0ad87_4_k_cu_54e9dd20_29384cuda3std3__419piecewise_constructE,@object
	.size		_ZN39_INTERNAL_4dc0ad87_4_k_cu_54e9dd20_29384cuda3std3__419piecewise_constructE,(_ZN39_INTERNAL_4dc0ad87_4_k_cu_54e9dd20_29384cuda3std3__45__cpo4cendE - _ZN39_INTERNAL_4dc0ad87_4_k_cu_54e9dd20_29384cuda3std3__419piecewise_constructE)
_ZN39_INTERNAL_4dc0ad87_4_k_cu_54e9dd20_29384cuda3std3__419piecewise_constructE:
	.zero		1
	.type		_ZN39_INTERNAL_4dc0ad87_4_k_cu_54e9dd20_29384cuda3std3__45__cpo4cendE,@object
	.size		_ZN39_INTERNAL_4dc0ad87_4_k_cu_54e9dd20_29384cuda3std3__45__cpo4cendE,(_ZN39_INTERNAL_4dc0ad87_4_k_cu_54e9dd20_29384cuda3std6ranges3__45__cpo4swapE - _ZN39_INTERNAL_4dc0ad87_4_k_cu_54e9dd20_29384cuda3std3__45__cpo4cendE)
_ZN39_INTERNAL_4dc0ad87_4_k_cu_54e9dd20_29384cuda3std3__45__cpo4cendE:
	.zero		1
	.type		_ZN39_INTERNAL_4dc0ad87_4_k_cu_54e9dd20_29384cuda3std6ranges3__45__cpo4swapE,@object
	.size		_ZN39_INTERNAL_4dc0ad87_4_k_cu_54e9dd20_29384cuda3std6ranges3__45__cpo4swapE,(.L_8 - _ZN39_INTERNAL_4dc0ad87_4_k_cu_54e9dd20_29384cuda3std6ranges3__45__cpo4swapE)
_ZN39_INTERNAL_4dc0ad87_4_k_cu_54e9dd20_29384cuda3std6ranges3__45__cpo4swapE:
	.zero		1
.L_8:


//--------------------- .nv.constant0._ZN7cutlass13device_kernelINS_4gemm6kernel13GemmUniversalIN4cute5tupleIJiiiiEEENS1_10collective13CollectiveMmaINS1_34MainloopSm90TmaGmmaWarpSpecializedILi4ENS5_IJNS4_1CILi1EEENSA_ILi2EEESB_EEENS1_35KernelTmaWarpSpecializedCooperativeEEENS5_IJNSA_ILi128EEENSA_ILi256EEESG_EEENS_10bfloat16_tENS5_IJlSB_lEEESJ_SK_NS4_8TiledMMAINS4_8MMA_AtomIJNS4_4SM904GMMA28MMA_64x256x16_F32BF16BF16_SSILNSO_5MajorE0ELSQ_0ELNSO_7ScaleInE1ELSR_1EEEEEENS4_6LayoutINS5_IJSC_SB_SB_EEENS5_IJSB_NSA_ILi0EEESW_EEEEENS5_IJNS4_10UnderscoreESZ_SZ_EEEEENS4_23SM90_TMA_LOAD_MULTICASTENS4_14ComposedLayoutINS4_7SwizzleILi3ELi4ELi3EEENS4_18smem_ptr_flag_bitsILi16EEENSU_INS5_IJNSA_ILi8EEENSA_ILi64EEEEEENS5_IJS19_SB_EEEEEEEvNS4_8identityENS4_13SM90_TMA_LOADES1D_vS1E_EENS_8epilogue10collective6detail29Sm90TmaWarpSpecializedAdapterINS1I_15DefaultEpilogueISJ_SK_SK_NS1H_6thread17LinearCombinationISJ_Li1EffLNS1M_9ScaleType4KindE0ELNS_15FloatRoundStyleE2ESJ_EENS1_15EpilogueDefaultEEEEEvvEEEEvNT_6ParamsE --------------------------
	.section	.nv.constant0._ZN7cutlass13device_kernelINS_4gemm6kernel13GemmUniversalIN4cute5tupleIJiiiiEEENS1_10collective13CollectiveMmaINS1_34MainloopSm90TmaGmmaWarpSpecializedILi4ENS5_IJNS4_1CILi1EEENSA_ILi2EEESB_EEENS1_35KernelTmaWarpSpecializedCooperativeEEENS5_IJNSA_ILi128EEENSA_ILi256EEESG_EEENS_10bfloat16_tENS5_IJlSB_lEEESJ_SK_NS4_8TiledMMAINS4_8MMA_AtomIJNS4_4SM904GMMA28MMA_64x256x16_F32BF16BF16_SSILNSO_5MajorE0ELSQ_0ELNSO_7ScaleInE1ELSR_1EEEEEENS4_6LayoutINS5_IJSC_SB_SB_EEENS5_IJSB_NSA_ILi0EEESW_EEEEENS5_IJNS4_10UnderscoreESZ_SZ_EEEEENS4_23SM90_TMA_LOAD_MULTICASTENS4_14ComposedLayoutINS4_7SwizzleILi3ELi4ELi3EEENS4_18smem_ptr_flag_bitsILi16EEENSU_INS5_IJNSA_ILi8EEENSA_ILi64EEEEEENS5_IJS19_SB_EEEEEEEvNS4_8identityENS4_13SM90_TMA_LOADES1D_vS1E_EENS_8epilogue10collective6detail29Sm90TmaWarpSpecializedAdapterINS1I_15DefaultEpilogueISJ_SK_SK_NS1H_6thread17LinearCombinationISJ_Li1EffLNS1M_9ScaleType4KindE0ELNS_15FloatRoundStyleE2ESJ_EENS1_15EpilogueDefaultEEEEEvvEEEEvNT_6ParamsE,"a",@progbits
	.sectionflags	@""
	.align	4
.nv.constant0._ZN7cutlass13device_kernelINS_4gemm6kernel13GemmUniversalIN4cute5tupleIJiiiiEEENS1_10collective13CollectiveMmaINS1_34MainloopSm90TmaGmmaWarpSpecializedILi4ENS5_IJNS4_1CILi1EEENSA_ILi2EEESB_EEENS1_35KernelTmaWarpSpecializedCooperativeEEENS5_IJNSA_ILi128EEENSA_ILi256EEESG_EEENS_10bfloat16_tENS5_IJlSB_lEEESJ_SK_NS4_8TiledMMAINS4_8MMA_AtomIJNS4_4SM904GMMA28MMA_64x256x16_F32BF16BF16_SSILNSO_5MajorE0ELSQ_0ELNSO_7ScaleInE1ELSR_1EEEEEENS4_6LayoutINS5_IJSC_SB_SB_EEENS5_IJSB_NSA_ILi0EEESW_EEEEENS5_IJNS4_10UnderscoreESZ_SZ_EEEEENS4_23SM90_TMA_LOAD_MULTICASTENS4_14ComposedLayoutINS4_7SwizzleILi3ELi4ELi3EEENS4_18smem_ptr_flag_bitsILi16EEENSU_INS5_IJNSA_ILi8EEENSA_ILi64EEEEEENS5_IJS19_SB_EEEEEEEvNS4_8identityENS4_13SM90_TMA_LOADES1D_vS1E_EENS_8epilogue10collective6detail29Sm90TmaWarpSpecializedAdapterINS1I_15DefaultEpilogueISJ_SK_SK_NS1H_6thread17LinearCombinationISJ_Li1EffLNS1M_9ScaleType4KindE0ELNS_15FloatRoundStyleE2ESJ_EENS1_15EpilogueDefaultEEEEEvvEEEEvNT_6ParamsE:
	.zero		1664


//--------------------- SYMBOLS --------------------------

	.type		.nv.reservedSmem.offset0,@object
	.size		.nv.reservedSmem.offset0,0x4
	.type		__assertfail,@function
